// auto-generated by cutlass_sweep.gemm — config: {"arch": "sm_90", "cluster_m": 2, "cluster_n": 1, "dtype": "fp16", "stages": 4, "tile_k": 32, "tile_m": 64, "tile_n": 128}
#include "cutlass/cutlass.h"
#include "cutlass/gemm/collective/collective_builder.hpp"
#include "cutlass/gemm/device/gemm_universal_adapter.h"
#include "cutlass/gemm/kernel/gemm_universal.hpp"
#include "cutlass/epilogue/collective/collective_builder.hpp"

using ElemA = cutlass::half_t;
using ElemB = cutlass::half_t;
using ElemCD = cutlass::half_t;
using Acc  = float;
using TileShape    = cute::Shape<cute::_64, cute::_128, cute::_32>;
using ClusterShape = cute::Shape<cute::_2, cute::_1, cute::_1>;

using CollectiveEpilogue = typename cutlass::epilogue::collective::CollectiveBuilder<
    cutlass::arch::Sm90, cutlass::arch::OpClassTensorOp,
    TileShape, ClusterShape,
    cutlass::epilogue::collective::EpilogueTileAuto,
    Acc, Acc,
    ElemCD, cutlass::layout::RowMajor, 128 / cutlass::sizeof_bits<ElemCD>::value,
    ElemCD, cutlass::layout::RowMajor, 128 / cutlass::sizeof_bits<ElemCD>::value,
    cutlass::epilogue::collective::EpilogueScheduleAuto
  >::CollectiveOp;

using CollectiveMainloop = typename cutlass::gemm::collective::CollectiveBuilder<
    cutlass::arch::Sm90, cutlass::arch::OpClassTensorOp,
    ElemA, cutlass::layout::RowMajor, 128 / cutlass::sizeof_bits<ElemA>::value,
    ElemB, cutlass::layout::ColumnMajor, 128 / cutlass::sizeof_bits<ElemB>::value,
    Acc,
    TileShape, ClusterShape,
    cutlass::gemm::collective::StageCount<4>,
    cutlass::gemm::collective::KernelScheduleAuto
  >::CollectiveOp;

using GemmKernel = cutlass::gemm::kernel::GemmUniversal<
    cute::Shape<int,int,int,int>,
    CollectiveMainloop,
    CollectiveEpilogue
>;
using Gemm = cutlass::gemm::device::GemmUniversalAdapter<GemmKernel>;

// Force the device kernel symbol into the cubin without needing a host main.
auto* _anchor = &cutlass::device_kernel<GemmKernel>;


// ===== COMPILED SASS (sm_90a) =====

	.target	sm_90a

	.elftype	@"ET_EXEC"


//--------------------- .note.nv.tkinfo           --------------------------
	.section	.note.nv.tkinfo,"",@"SHT_NOTE"
	.sectionflags	@"SHF_NOTE_NV_TKINFO"
	.tkinfo
        /*0018*/ 	.word	0x00000002
        /*0030*/ 	.string	""
        /*0030*/ 	.string	"ptxas"
        /*0030*/ 	.string	"Cuda compilation tools, release 13.0, V13.0.88"
        /*0030*/ 	.string	"Build cuda_13.0.r13.0/compiler.36424714_0"
        /*0030*/ 	.string	"-arch sm_90a -m 64 "



//--------------------- .note.nv.cuinfo           --------------------------
	.section	.note.nv.cuinfo,"",@"SHT_NOTE"
	.sectionflags	@"SHF_NOTE_NV_CUINFO"
        /*0018*/ 	.short	0x0002
        /*001a*/ 	.short	0x005a
        /*001c*/ 	.short	0x0082
	.zero		2


//--------------------- .nv.info                  --------------------------
	.section	.nv.info,"",@"SHT_CUDA_INFO"
	.align	4


	//----- nvinfo : EIATTR_REGCOUNT
	.align		4
        /*0000*/ 	.byte	0x04, 0x2f
        /*0002*/ 	.short	(.L_15 - .L_14)
	.align		4
.L_14:
        /*0004*/ 	.word	index@(_ZN7cutlass13device_kernelINS_4gemm6kernel13GemmUniversalIN4cute5tupleIJiiiiEEENS1_10collective13CollectiveMmaINS1_34MainloopSm90TmaGmmaWarpSpecializedILi4ENS5_IJNS4_1CILi2EEENSA_ILi1EEESC_EEENS1_32KernelTmaWarpSpecializedPingpongEEENS5_IJNSA_ILi64EEENSA_ILi128EEENSA_ILi32EEEEEENS_6half_tENS5_IJlSC_lEEESK_SL_NS4_8TiledMMAINS4_8MMA_AtomIJNS4_4SM904GMMA26MMA_64x128x16_F32F16F16_SSILNSP_5MajorE0ELSR_0ELNSP_7ScaleInE1ELSS_1EEEEEENS4_6LayoutINS5_IJSC_SC_SC_EEENS5_IJNSA_ILi0EEESX_SX_EEEEENS5_IJNS4_10UnderscoreES10_S10_EEEEENS4_13SM90_TMA_LOADENS4_14ComposedLayoutINS4_7SwizzleILi2ELi4ELi3EEENS4_18smem_ptr_flag_bitsILi16EEENSV_INS5_IJNSA_ILi8EEESI_EEENS5_IJSI_SC_EEEEEEEvNS4_8identityENS4_23SM90_TMA_LOAD_MULTICASTES1D_vS1E_EENS_8epilogue10collective6detail29Sm90TmaWarpSpecializedAdapterINS1I_15DefaultEpilogueISK_SL_SL_NS1H_6thread17LinearCombinationISK_Li1EffLNS1M_9ScaleType4KindE0ELNS_15FloatRoundStyleE2ESK_EENS1_15EpilogueDefaultEEEEEvvEEEEvNT_6ParamsE)
        /*0008*/ 	.word	0x000000a8


	//----- nvinfo : EIATTR_FRAME_SIZE
	.align		4
.L_15:
        /*000c*/ 	.byte	0x04, 0x11
        /*000e*/ 	.short	(.L_17 - .L_16)
	.align		4
.L_16:
        /*0010*/ 	.word	index@(_ZN7cutlass13device_kernelINS_4gemm6kernel13GemmUniversalIN4cute5tupleIJiiiiEEENS1_10collective13CollectiveMmaINS1_34MainloopSm90TmaGmmaWarpSpecializedILi4ENS5_IJNS4_1CILi2EEENSA_ILi1EEESC_EEENS1_32KernelTmaWarpSpecializedPingpongEEENS5_IJNSA_ILi64EEENSA_ILi128EEENSA_ILi32EEEEEENS_6half_tENS5_IJlSC_lEEESK_SL_NS4_8TiledMMAINS4_8MMA_AtomIJNS4_4SM904GMMA26MMA_64x128x16_F32F16F16_SSILNSP_5MajorE0ELSR_0ELNSP_7ScaleInE1ELSS_1EEEEEENS4_6LayoutINS5_IJSC_SC_SC_EEENS5_IJNSA_ILi0EEESX_SX_EEEEENS5_IJNS4_10UnderscoreES10_S10_EEEEENS4_13SM90_TMA_LOADENS4_14ComposedLayoutINS4_7SwizzleILi2ELi4ELi3EEENS4_18smem_ptr_flag_bitsILi16EEENSV_INS5_IJNSA_ILi8EEESI_EEENS5_IJSI_SC_EEEEEEEvNS4_8identityENS4_23SM90_TMA_LOAD_MULTICASTES1D_vS1E_EENS_8epilogue10collective6detail29Sm90TmaWarpSpecializedAdapterINS1I_15DefaultEpilogueISK_SL_SL_NS1H_6thread17LinearCombinationISK_Li1EffLNS1M_9ScaleType4KindE0ELNS_15FloatRoundStyleE2ESK_EENS1_15EpilogueDefaultEEEEEvvEEEEvNT_6ParamsE)
        /*0014*/ 	.word	0x00000000


	//----- nvinfo : EIATTR_MIN_STACK_SIZE
	.align		4
.L_17:
        /*0018*/ 	.byte	0x04, 0x12
        /*001a*/ 	.short	(.L_19 - .L_18)
	.align		4
.L_18:
        /*001c*/ 	.word	index@(_ZN7cutlass13device_kernelINS_4gemm6kernel13GemmUniversalIN4cute5tupleIJiiiiEEENS1_10collective13CollectiveMmaINS1_34MainloopSm90TmaGmmaWarpSpecializedILi4ENS5_IJNS4_1CILi2EEENSA_ILi1EEESC_EEENS1_32KernelTmaWarpSpecializedPingpongEEENS5_IJNSA_ILi64EEENSA_ILi128EEENSA_ILi32EEEEEENS_6half_tENS5_IJlSC_lEEESK_SL_NS4_8TiledMMAINS4_8MMA_AtomIJNS4_4SM904GMMA26MMA_64x128x16_F32F16F16_SSILNSP_5MajorE0ELSR_0ELNSP_7ScaleInE1ELSS_1EEEEEENS4_6LayoutINS5_IJSC_SC_SC_EEENS5_IJNSA_ILi0EEESX_SX_EEEEENS5_IJNS4_10UnderscoreES10_S10_EEEEENS4_13SM90_TMA_LOADENS4_14ComposedLayoutINS4_7SwizzleILi2ELi4ELi3EEENS4_18smem_ptr_flag_bitsILi16EEENSV_INS5_IJNSA_ILi8EEESI_EEENS5_IJSI_SC_EEEEEEEvNS4_8identityENS4_23SM90_TMA_LOAD_MULTICASTES1D_vS1E_EENS_8epilogue10collective6detail29Sm90TmaWarpSpecializedAdapterINS1I_15DefaultEpilogueISK_SL_SL_NS1H_6thread17LinearCombinationISK_Li1EffLNS1M_9ScaleType4KindE0ELNS_15FloatRoundStyleE2ESK_EENS1_15EpilogueDefaultEEEEEvvEEEEvNT_6ParamsE)
        /*0020*/ 	.word	0x00000000
.L_19:


//--------------------- .nv.compat                --------------------------
	.section	.nv.compat,"",@"SHT_CUDA_COMPAT_INFO"
	.align	4
        /*0000*/ 	.byte	0x02, 0x09, 0x01, 0x00, 0x02, 0x02, 0x04, 0x00, 0x02, 0x05, 0x05, 0x00, 0x03, 0x07, 0x01, 0x01
        /*0010*/ 	.byte	0x02, 0x03, 0x01, 0x00, 0x02, 0x06, 0x01, 0x00, 0x04, 0x0b, 0x08, 0x00, 0x00, 0x00, 0x00, 0x00
        /*0020*/ 	.byte	0x00, 0x00, 0x00, 0x00


//--------------------- .nv.info._ZN7cutlass13device_kernelINS_4gemm6kernel13GemmUniversalIN4cute5tupleIJiiiiEEENS1_10collective13CollectiveMmaINS1_34MainloopSm90TmaGmmaWarpSpecializedILi4ENS5_IJNS4_1CILi2EEENSA_ILi1EEESC_EEENS1_32KernelTmaWarpSpecializedPingpongEEENS5_IJNSA_ILi64EEENSA_ILi128EEENSA_ILi32EEEEEENS_6half_tENS5_IJlSC_lEEESK_SL_NS4_8TiledMMAINS4_8MMA_AtomIJNS4_4SM904GMMA26MMA_64x128x16_F32F16F16_SSILNSP_5MajorE0ELSR_0ELNSP_7ScaleInE1ELSS_1EEEEEENS4_6LayoutINS5_IJSC_SC_SC_EEENS5_IJNSA_ILi0EEESX_SX_EEEEENS5_IJNS4_10UnderscoreES10_S10_EEEEENS4_13SM90_TMA_LOADENS4_14ComposedLayoutINS4_7SwizzleILi2ELi4ELi3EEENS4_18smem_ptr_flag_bitsILi16EEENSV_INS5_IJNSA_ILi8EEESI_EEENS5_IJSI_SC_EEEEEEEvNS4_8identityENS4_23SM90_TMA_LOAD_MULTICASTES1D_vS1E_EENS_8epilogue10collective6detail29Sm90TmaWarpSpecializedAdapterINS1I_15DefaultEpilogueISK_SL_SL_NS1H_6thread17LinearCombinationISK_Li1EffLNS1M_9ScaleType4KindE0ELNS_15FloatRoundStyleE2ESK_EENS1_15EpilogueDefaultEEEEEvvEEEEvNT_6ParamsE --------------------------
	.section	.nv.info._ZN7cutlass13device_kernelINS_4gemm6kernel13GemmUniversalIN4cute5tupleIJiiiiEEENS1_10collective13CollectiveMmaINS1_34MainloopSm90TmaGmmaWarpSpecializedILi4ENS5_IJNS4_1CILi2EEENSA_ILi1EEESC_EEENS1_32KernelTmaWarpSpecializedPingpongEEENS5_IJNSA_ILi64EEENSA_ILi128EEENSA_ILi32EEEEEENS_6half_tENS5_IJlSC_lEEESK_SL_NS4_8TiledMMAINS4_8MMA_AtomIJNS4_4SM904GMMA26MMA_64x128x16_F32F16F16_SSILNSP_5MajorE0ELSR_0ELNSP_7ScaleInE1ELSS_1EEEEEENS4_6LayoutINS5_IJSC_SC_SC_EEENS5_IJNSA_ILi0EEESX_SX_EEEEENS5_IJNS4_10UnderscoreES10_S10_EEEEENS4_13SM90_TMA_LOADENS4_14ComposedLayoutINS4_7SwizzleILi2ELi4ELi3EEENS4_18smem_ptr_flag_bitsILi16EEENSV_INS5_IJNSA_ILi8EEESI_EEENS5_IJSI_SC_EEEEEEEvNS4_8identityENS4_23SM90_TMA_LOAD_MULTICASTES1D_vS1E_EENS_8epilogue10collective6detail29Sm90TmaWarpSpecializedAdapterINS1I_15DefaultEpilogueISK_SL_SL_NS1H_6thread17LinearCombinationISK_Li1EffLNS1M_9ScaleType4KindE0ELNS_15FloatRoundStyleE2ESK_EENS1_15EpilogueDefaultEEEEEvvEEEEvNT_6ParamsE,"",@"SHT_CUDA_INFO"
	.sectionflags	@""
	.align	4


	//----- nvinfo : EIATTR_CUDA_API_VERSION
	.align		4
        /*0000*/ 	.byte	0x04, 0x37
        /*0002*/ 	.short	(.L_21 - .L_20)
.L_20:
        /*0004*/ 	.word	0x00000082


	//----- nvinfo : EIATTR_KPARAM_INFO
	.align		4
.L_21:
        /*0008*/ 	.byte	0x04, 0x17
        /*000a*/ 	.short	(.L_23 - .L_22)
.L_22:
        /*000c*/ 	.word	0x00000000
        /*0010*/ 	.short	0x0000
        /*0012*/ 	.short	0x0070
        /*0014*/ 	.byte	0x00, 0xf0, 0x01, 0x10


	//----- nvinfo : EIATTR_SPARSE_MMA_MASK
	.align		4
.L_23:
        /*0018*/ 	.byte	0x03, 0x50
        /*001a*/ 	.short	0x0000


	//----- nvinfo : EIATTR_MAXREG_COUNT
	.align		4
        /*001c*/ 	.byte	0x03, 0x1b
        /*001e*/ 	.short	0x00a8


	//----- nvinfo : EIATTR_NUM_BARRIERS
	.align		4
        /*0020*/ 	.byte	0x02, 0x4c
        /*0022*/ 	.byte	0x01
	.zero		1


	//----- nvinfo : EIATTR_EXTERNS
	.align		4
        /*0024*/ 	.byte	0x04, 0x0f
        /*0026*/ 	.short	(.L_25 - .L_24)


	//   ....[0]....
	.align		4
.L_24:
        /*0028*/ 	.word	index@(__assertfail)


	//----- nvinfo : EIATTR_MERCURY_ISA_VERSION
	.align		4
.L_25:
        /*002c*/ 	.byte	0x03, 0x5f
        /*002e*/ 	.short	0x0101


	//----- nvinfo : EIATTR_INT_WARP_WIDE_INSTR_OFFSETS
	.align		4
        /*0030*/ 	.byte	0x04, 0x31
        /*0032*/ 	.short	(.L_27 - .L_26)


	//   ....[0]....
.L_26:
        /*0034*/ 	.word	0x000005d0


	//   ....[1]....
        /*0038*/ 	.word	0x00000610


	//   ....[2]....
        /*003c*/ 	.word	0x000006a0


	//   ....[3]....
        /*0040*/ 	.word	0x000006b0


	//   ....[4]....
        /*0044*/ 	.word	0x000006d0


	//   ....[5]....
        /*0048*/ 	.word	0x000006f0


	//   ....[6]....
        /*004c*/ 	.word	0x000007e0


	//   ....[7]....
        /*0050*/ 	.word	0x00000800


	//   ....[8]....
        /*0054*/ 	.word	0x00001f50


	//----- nvinfo : EIATTR_COOP_GROUP_MASK_REGIDS
	.align		4
.L_27:
        /*0058*/ 	.byte	0x04, 0x29
        /*005a*/ 	.short	(.L_29 - .L_28)


	//   ....[0]....
.L_28:
        /*005c*/ 	.word	0xffffffff


	//   ....[1]....
        /*0060*/ 	.word	0xffffffff


	//   ....[2]....
        /*0064*/ 	.word	0xffffffff


	//   ....[3]....
        /*0068*/ 	.word	0xffffffff


	//   ....[4]....
        /*006c*/ 	.word	0xffffffff


	//   ....[5]....
        /*0070*/ 	.word	0xffffffff


	//   ....[6]....
        /*0074*/ 	.word	0xffffffff


	//----- nvinfo : EIATTR_COOP_GROUP_INSTR_OFFSETS
	.align		4
.L_29:
        /*0078*/ 	.byte	0x04, 0x28
        /*007a*/ 	.short	(.L_31 - .L_30)


	//   ....[0]....
.L_30:
        /*007c*/ 	.word	0x00000060


	//   ....[1]....
        /*0080*/ 	.word	0x00000080


	//   ....[2]....
        /*0084*/ 	.word	0x00000180


	//   ....[3]....
        /*0088*/ 	.word	0x000003b0


	//   ....[4]....
        /*008c*/ 	.word	0x00000400


	//   ....[5]....
        /*0090*/ 	.word	0x000004f0


	//   ....[6]....
        /*0094*/ 	.word	0x00000980


	//----- nvinfo : EIATTR_REG_RECONFIG
	.align		4
.L_31:
        /*0098*/ 	.byte	0x01, 0x54
	.zero		2


	//----- nvinfo : EIATTR_SYSCALL_OFFSETS
	.align		4
        /*009c*/ 	.byte	0x04, 0x46
        /*009e*/ 	.short	(.L_33 - .L_32)


	//   ....[0]....
.L_32:
        /*00a0*/ 	.word	0x00001960


	//----- nvinfo : EIATTR_MBARRIER_INSTR_OFFSETS
	.align		4
.L_33:
        /*00a4*/ 	.byte	0x04, 0x39
        /*00a6*/ 	.short	(.L_35 - .L_34)


	//   ....[0]....
.L_34:
        /*00a8*/ 	.word	0x00000300
        /*00ac*/ 	.word	0x000000ff
        /*00b0*/ 	.word	0x00000000
        /*00b4*/ 	.short	0x0100
        /*00b6*/ 	.byte	0x07
	.zero		1


	//   ....[1]....
        /*00b8*/ 	.word	0x00000310
        /*00bc*/ 	.word	0x000000ff
        /*00c0*/ 	.word	0x00000020
        /*00c4*/ 	.short	0x0100
        /*00c6*/ 	.byte	0x07
	.zero		1


	//   ....[2]....
        /*00c8*/ 	.word	0x00000320
        /*00cc*/ 	.word	0x000000ff
        /*00d0*/ 	.word	0x00000008
        /*00d4*/ 	.short	0x0100
        /*00d6*/ 	.byte	0x07
	.zero		1


	//   ....[3]....
        /*00d8*/ 	.word	0x00000330
        /*00dc*/ 	.word	0x000000ff
        /*00e0*/ 	.word	0x00000028
        /*00e4*/ 	.short	0x0100
        /*00e6*/ 	.byte	0x07
	.zero		1


	//   ....[4]....
        /*00e8*/ 	.word	0x00000340
        /*00ec*/ 	.word	0x000000ff
        /*00f0*/ 	.word	0x00000010
        /*00f4*/ 	.short	0x0100
        /*00f6*/ 	.byte	0x07
	.zero		1


	//   ....[5]....
        /*00f8*/ 	.word	0x00000350
        /*00fc*/ 	.word	0x000000ff
        /*0100*/ 	.word	0x00000030
        /*0104*/ 	.short	0x0100
        /*0106*/ 	.byte	0x07
	.zero		1


	//   ....[6]....
        /*0108*/ 	.word	0x00000360
        /*010c*/ 	.word	0x000000ff
        /*0110*/ 	.word	0x00000018
        /*0114*/ 	.short	0x0100
        /*0116*/ 	.byte	0x07
	.zero		1


	//   ....[7]....
        /*0118*/ 	.word	0x00000370
        /*011c*/ 	.word	0x000000ff
        /*0120*/ 	.word	0x00000038
        /*0124*/ 	.short	0x0100
        /*0126*/ 	.byte	0x07
	.zero		1


	//   ....[8]....
        /*0128*/ 	.word	0x00000840
        /*012c*/ 	.word	0x000000ff
        /*0130*/ 	.word	0x00000070
        /*0134*/ 	.short	0x0100
        /*0136*/ 	.byte	0x0c
	.zero		1


	//   ....[9]....
        /*0138*/ 	.word	0x00000890
        /*013c*/ 	.word	0x000000ff
        /*0140*/ 	.word	0x00000078
        /*0144*/ 	.short	0x0100
        /*0146*/ 	.byte	0x0c
	.zero		1


	//   ....[10]....
        /*0148*/ 	.word	0x000008c0
        /*014c*/ 	.word	0x000000ff
        /*0150*/ 	.word	0x00000050
        /*0154*/ 	.short	0x0100
        /*0156*/ 	.byte	0x0d
	.zero		1


	//   ....[11]....
        /*0158*/ 	.word	0x00000910
        /*015c*/ 	.word	0x000000ff
        /*0160*/ 	.word	0x00000058
        /*0164*/ 	.short	0x0100
        /*0166*/ 	.byte	0x0d
	.zero		1


	//   ....[12]....
        /*0168*/ 	.word	0x00000920
        /*016c*/ 	.word	0x000000ff
        /*0170*/ 	.word	0x00000060
        /*0174*/ 	.short	0x0100
        /*0176*/ 	.byte	0x0d
	.zero		1


	//   ....[13]....
        /*0178*/ 	.word	0x00000930
        /*017c*/ 	.word	0x000000ff
        /*0180*/ 	.word	0x00000068
        /*0184*/ 	.short	0x0100
        /*0186*/ 	.byte	0x0d
	.zero		1


	//   ....[14]....
        /*0188*/ 	.word	0x00001840
        /*018c*/ 	.word	0x0000005d
        /*0190*/ 	.word	0x00000000
        /*0194*/ 	.short	0x010a
        /*0196*/ 	.byte	0x31
	.zero		1


	//   ....[15]....
        /*0198*/ 	.word	0x000019f0
        /*019c*/ 	.word	0x00000003
        /*01a0*/ 	.word	0x00000000
        /*01a4*/ 	.short	0x010a
        /*01a6*/ 	.byte	0x3f
	.zero		1


	//   ....[16]....
        /*01a8*/ 	.word	0x00001a30
        /*01ac*/ 	.word	0x00000003
        /*01b0*/ 	.word	0x00000000
        /*01b4*/ 	.short	0x010a
        /*01b6*/ 	.byte	0x3f
	.zero		1


	//   ....[17]....
        /*01b8*/ 	.word	0x00001c30
        /*01bc*/ 	.word	0x000000ff
        /*01c0*/ 	.word	0x00000000
        /*01c4*/ 	.short	0x010a
        /*01c6*/ 	.byte	0x04
	.zero		1


	//   ....[18]....
        /*01c8*/ 	.word	0x00001c70
        /*01cc*/ 	.word	0x000000ff
        /*01d0*/ 	.word	0x00000000
        /*01d4*/ 	.short	0x010a
        /*01d6*/ 	.byte	0x04
	.zero		1


	//   ....[19]....
        /*01d8*/ 	.word	0x00001de0
        /*01dc*/ 	.word	0x00000005
        /*01e0*/ 	.word	0x00000000
        /*01e4*/ 	.short	0x0101
        /*01e6*/ 	.byte	0x3f
	.zero		1


	//   ....[20]....
        /*01e8*/ 	.word	0x00001ee0
        /*01ec*/ 	.word	0x0000005e
        /*01f0*/ 	.word	0x00000000
        /*01f4*/ 	.short	0x0101
        /*01f6*/ 	.byte	0x2c
	.zero		1


	//   ....[21]....
        /*01f8*/ 	.word	0x00001fd0
        /*01fc*/ 	.word	0x00000003
        /*0200*/ 	.word	0x00000000
        /*0204*/ 	.short	0x0101
        /*0206*/ 	.byte	0x3f
	.zero		1


	//   ....[22]....
        /*0208*/ 	.word	0x00002090
        /*020c*/ 	.word	0x0000005d
        /*0210*/ 	.word	0x00000010
        /*0214*/ 	.short	0x010a
        /*0216*/ 	.byte	0x31
	.zero		1


	//   ....[23]....
        /*0218*/ 	.word	0x00006340
        /*021c*/ 	.word	0x00000060
        /*0220*/ 	.word	0x00000000
        /*0224*/ 	.short	0x0101
        /*0226*/ 	.byte	0x2c
	.zero		1


	//   ....[24]....
        /*0228*/ 	.word	0x00006d60
        /*022c*/ 	.word	0x00000007
        /*0230*/ 	.word	0x00000020
        /*0234*/ 	.short	0x010a
        /*0236*/ 	.byte	0x3f
	.zero		1


	//   ....[25]....
        /*0238*/ 	.word	0x00007110
        /*023c*/ 	.word	0x00000003
        /*0240*/ 	.word	0x00000078
        /*0244*/ 	.short	0x0101
        /*0246*/ 	.byte	0x3f
	.zero		1


	//   ....[26]....
        /*0248*/ 	.word	0x00007880
        /*024c*/ 	.word	0x00000007
        /*0250*/ 	.word	0x00000000
        /*0254*/ 	.short	0x010a
        /*0256*/ 	.byte	0x3f
	.zero		1


	//   ....[27]....
        /*0258*/ 	.word	0x00007900
        /*025c*/ 	.word	0x00000009
        /*0260*/ 	.word	0x00000000
        /*0264*/ 	.short	0x010a
        /*0266*/ 	.byte	0x3f
	.zero		1


	//   ....[28]....
        /*0268*/ 	.word	0x00007990
        /*026c*/ 	.word	0x00000006
        /*0270*/ 	.word	0x00000000
        /*0274*/ 	.short	0x010a
        /*0276*/ 	.byte	0x3f
	.zero		1


	//   ....[29]....
        /*0278*/ 	.word	0x00007a20
        /*027c*/ 	.word	0x00000003
        /*0280*/ 	.word	0x00000000
        /*0284*/ 	.short	0x010a
        /*0286*/ 	.byte	0x3f
	.zero		1


	//   ....[30]....
        /*0288*/ 	.word	0x00007a80
        /*028c*/ 	.word	0x0000005f
        /*0290*/ 	.word	0x00000000
        /*0294*/ 	.short	0x010a
        /*0296*/ 	.byte	0x3f
	.zero		1


	//   ....[31]....
        /*0298*/ 	.word	0x00007ad0
        /*029c*/ 	.word	0x00000003
        /*02a0*/ 	.word	0x00000000
        /*02a4*/ 	.short	0x010a
        /*02a6*/ 	.byte	0x3f
	.zero		1


	//   ....[32]....
        /*02a8*/ 	.word	0x00007b30
        /*02ac*/ 	.word	0x00000005
        /*02b0*/ 	.word	0x00000000
        /*02b4*/ 	.short	0x010a
        /*02b6*/ 	.byte	0x3f
	.zero		1


	//   ....[33]....
        /*02b8*/ 	.word	0x00007b80
        /*02bc*/ 	.word	0x0000005f
        /*02c0*/ 	.word	0x00000010
        /*02c4*/ 	.short	0x010a
        /*02c6*/ 	.byte	0x3f
	.zero		1


	//   ....[34]....
        /*02c8*/ 	.word	0x00007c50
        /*02cc*/ 	.word	0x00000007
        /*02d0*/ 	.word	0x00000020
        /*02d4*/ 	.short	0x010a
        /*02d6*/ 	.byte	0x3f
	.zero		1


	//   ....[35]....
        /*02d8*/ 	.word	0x00007d20
        /*02dc*/ 	.word	0x00000007
        /*02e0*/ 	.word	0x00000000
        /*02e4*/ 	.short	0x010a
        /*02e6*/ 	.byte	0x3f
	.zero		1


	//   ....[36]....
        /*02e8*/ 	.word	0x00007d70
        /*02ec*/ 	.word	0x00000009
        /*02f0*/ 	.word	0x00000000
        /*02f4*/ 	.short	0x010a
        /*02f6*/ 	.byte	0x3f
	.zero		1


	//   ....[37]....
        /*02f8*/ 	.word	0x00007dc0
        /*02fc*/ 	.word	0x00000006
        /*0300*/ 	.word	0x00000000
        /*0304*/ 	.short	0x010a
        /*0306*/ 	.byte	0x3f
	.zero		1


	//----- nvinfo : EIATTR_NUM_MBARRIERS
	.align		4
.L_35:
        /*0308*/ 	.byte	0x03, 0x38
        /*030a*/ 	.short	0x000e


	//----- nvinfo : EIATTR_EXIT_INSTR_OFFSETS
	.align		4
        /*030c*/ 	.byte	0x04, 0x1c
        /*030e*/ 	.short	(.L_37 - .L_36)


	//   ....[0]....
.L_36:
        /*0310*/ 	.word	0x00001490


	//   ....[1]....
        /*0314*/ 	.word	0x000014f0


	//   ....[2]....
        /*0318*/ 	.word	0x00006a50


	//   ....[3]....
        /*031c*/ 	.word	0x00006a80


	//   ....[4]....
        /*0320*/ 	.word	0x00007a70


	//----- nvinfo : EIATTR_MAX_THREADS
	.align		4
.L_37:
        /*0324*/ 	.byte	0x04, 0x05
        /*0326*/ 	.short	(.L_39 - .L_38)
.L_38:
        /*0328*/ 	.word	0x00000180
        /*032c*/ 	.word	0x00000001
        /*0330*/ 	.word	0x00000001


	//----- nvinfo : EIATTR_CRS_STACK_SIZE
	.align		4
.L_39:
        /*0334*/ 	.byte	0x04, 0x1e
        /*0336*/ 	.short	(.L_41 - .L_40)
.L_40:
        /*0338*/ 	.word	0x00000000


	//----- nvinfo : EIATTR_CBANK_PARAM_SIZE
	.align		4
.L_41:
        /*033c*/ 	.byte	0x03, 0x19
        /*033e*/ 	.short	0x0470


	//----- nvinfo : EIATTR_PARAM_CBANK
	.align		4
        /*0340*/ 	.byte	0x04, 0x0a
        /*0342*/ 	.short	(.L_43 - .L_42)
	.align		4
.L_42:
        /*0344*/ 	.word	index@(.nv.constant0._ZN7cutlass13device_kernelINS_4gemm6kernel13GemmUniversalIN4cute5tupleIJiiiiEEENS1_10collective13CollectiveMmaINS1_34MainloopSm90TmaGmmaWarpSpecializedILi4ENS5_IJNS4_1CILi2EEENSA_ILi1EEESC_EEENS1_32KernelTmaWarpSpecializedPingpongEEENS5_IJNSA_ILi64EEENSA_ILi128EEENSA_ILi32EEEEEENS_6half_tENS5_IJlSC_lEEESK_SL_NS4_8TiledMMAINS4_8MMA_AtomIJNS4_4SM904GMMA26MMA_64x128x16_F32F16F16_SSILNSP_5MajorE0ELSR_0ELNSP_7ScaleInE1ELSS_1EEEEEENS4_6LayoutINS5_IJSC_SC_SC_EEENS5_IJNSA_ILi0EEESX_SX_EEEEENS5_IJNS4_10UnderscoreES10_S10_EEEEENS4_13SM90_TMA_LOADENS4_14ComposedLayoutINS4_7SwizzleILi2ELi4ELi3EEENS4_18smem_ptr_flag_bitsILi16EEENSV_INS5_IJNSA_ILi8EEESI_EEENS5_IJSI_SC_EEEEEEEvNS4_8identityENS4_23SM90_TMA_LOAD_MULTICASTES1D_vS1E_EENS_8epilogue10collective6detail29Sm90TmaWarpSpecializedAdapterINS1I_15DefaultEpilogueISK_SL_SL_NS1H_6thread17LinearCombinationISK_Li1EffLNS1M_9ScaleType4KindE0ELNS_15FloatRoundStyleE2ESK_EENS1_15EpilogueDefaultEEEEEvvEEEEvNT_6ParamsE)
        /*0348*/ 	.short	0x0210
        /*034a*/ 	.short	0x0470


	//----- nvinfo : EIATTR_SW_WAR
	.align		4
.L_43:
        /*034c*/ 	.byte	0x04, 0x36
        /*034e*/ 	.short	(.L_45 - .L_44)
.L_44:
        /*0350*/ 	.word	0x00000008
.L_45:


//--------------------- .nv.callgraph             --------------------------
	.section	.nv.callgraph,"",@"SHT_CUDA_CALLGRAPH"
	.align	4
	.sectionentsize	8
	.align		4
        /*0000*/ 	.word	0x00000000
	.align		4
        /*0004*/ 	.word	0xffffffff
	.align		4
        /*0008*/ 	.word	index@(_ZN7cutlass13device_kernelINS_4gemm6kernel13GemmUniversalIN4cute5tupleIJiiiiEEENS1_10collective13CollectiveMmaINS1_34MainloopSm90TmaGmmaWarpSpecializedILi4ENS5_IJNS4_1CILi2EEENSA_ILi1EEESC_EEENS1_32KernelTmaWarpSpecializedPingpongEEENS5_IJNSA_ILi64EEENSA_ILi128EEENSA_ILi32EEEEEENS_6half_tENS5_IJlSC_lEEESK_SL_NS4_8TiledMMAINS4_8MMA_AtomIJNS4_4SM904GMMA26MMA_64x128x16_F32F16F16_SSILNSP_5MajorE0ELSR_0ELNSP_7ScaleInE1ELSS_1EEEEEENS4_6LayoutINS5_IJSC_SC_SC_EEENS5_IJNSA_ILi0EEESX_SX_EEEEENS5_IJNS4_10UnderscoreES10_S10_EEEEENS4_13SM90_TMA_LOADENS4_14ComposedLayoutINS4_7SwizzleILi2ELi4ELi3EEENS4_18smem_ptr_flag_bitsILi16EEENSV_INS5_IJNSA_ILi8EEESI_EEENS5_IJSI_SC_EEEEEEEvNS4_8identityENS4_23SM90_TMA_LOAD_MULTICASTES1D_vS1E_EENS_8epilogue10collective6detail29Sm90TmaWarpSpecializedAdapterINS1I_15DefaultEpilogueISK_SL_SL_NS1H_6thread17LinearCombinationISK_Li1EffLNS1M_9ScaleType4KindE0ELNS_15FloatRoundStyleE2ESK_EENS1_15EpilogueDefaultEEEEEvvEEEEvNT_6ParamsE)
	.align		4
        /*000c*/ 	.word	index@(__assertfail)
	.align		4
        /*0010*/ 	.word	0x00000000
	.align		4
        /*0014*/ 	.word	0xfffffffe
	.align		4
        /*0018*/ 	.word	0x00000000
	.align		4
        /*001c*/ 	.word	0xfffffffd
	.align		4
        /*0020*/ 	.word	0x00000000
	.align		4
        /*0024*/ 	.word	0xfffffffc


//--------------------- .nv.constant4             --------------------------
	.section	.nv.constant4,"a",@progbits
	.align	8
	.align		8
.nv.constant4:
        /*0000*/ 	.dword	__assertfail
	.align		8
        /*0008*/ 	.dword	__unnamed_1
	.align		8
        /*0010*/ 	.dword	_ZN39_INTERNAL_ddfcafe3_4_k_cu_3c3b92cc_40494cuda3std3__45__cpo5beginE
	.align		8
        /*0018*/ 	.dword	_ZN39_INTERNAL_ddfcafe3_4_k_cu_3c3b92cc_40494cuda3std3__45__cpo3endE
	.align		8
        /*0020*/ 	.dword	_ZN39_INTERNAL_ddfcafe3_4_k_cu_3c3b92cc_40494cuda3std3__45__cpo6cbeginE
	.align		8
        /*0028*/ 	.dword	_ZN39_INTERNAL_ddfcafe3_4_k_cu_3c3b92cc_40494cuda3std3__45__cpo4cendE
	.align		8
        /*0030*/ 	.dword	_ZN39_INTERNAL_ddfcafe3_4_k_cu_3c3b92cc_40494cuda3std3__441_GLOBAL__N__ddfcafe3_4_k_cu_3c3b92cc_40496ignoreE
	.align		8
        /*0038*/ 	.dword	_ZN39_INTERNAL_ddfcafe3_4_k_cu_3c3b92cc_40494cuda3std3__419piecewise_constructE
	.align		8
        /*0040*/ 	.dword	_ZN39_INTERNAL_ddfcafe3_4_k_cu_3c3b92cc_40494cuda3std3__48in_placeE
	.align		8
        /*0048*/ 	.dword	_ZN39_INTERNAL_ddfcafe3_4_k_cu_3c3b92cc_40494cuda3std6ranges3__45__cpo4swapE
	.align		8
        /*0050*/ 	.dword	_ZN39_INTERNAL_ddfcafe3_4_k_cu_3c3b92cc_40494cuda3std6ranges3__45__cpo9iter_moveE
	.align		8
        /*0058*/ 	.dword	_ZN39_INTERNAL_ddfcafe3_4_k_cu_3c3b92cc_40494cute7productE
	.align		8
        /*0060*/ 	.dword	_ZN39_INTERNAL_ddfcafe3_4_k_cu_3c3b92cc_40494cute1_E
	.align		8
        /*0068*/ 	.dword	$str$22
	.align		8
        /*0070*/ 	.dword	$str$23


//--------------------- .text._ZN7cutlass13device_kernelINS_4gemm6kernel13GemmUniversalIN4cute5tupleIJiiiiEEENS1_10collective13CollectiveMmaINS1_34MainloopSm90TmaGmmaWarpSpecializedILi4ENS5_IJNS4_1CILi2EEENSA_ILi1EEESC_EEENS1_32KernelTmaWarpSpecializedPingpongEEENS5_IJNSA_ILi64EEENSA_ILi128EEENSA_ILi32EEEEEENS_6half_tENS5_IJlSC_lEEESK_SL_NS4_8TiledMMAINS4_8MMA_AtomIJNS4_4SM904GMMA26MMA_64x128x16_F32F16F16_SSILNSP_5MajorE0ELSR_0ELNSP_7ScaleInE1ELSS_1EEEEEENS4_6LayoutINS5_IJSC_SC_SC_EEENS5_IJNSA_ILi0EEESX_SX_EEEEENS5_IJNS4_10UnderscoreES10_S10_EEEEENS4_13SM90_TMA_LOADENS4_14ComposedLayoutINS4_7SwizzleILi2ELi4ELi3EEENS4_18smem_ptr_flag_bitsILi16EEENSV_INS5_IJNSA_ILi8EEESI_EEENS5_IJSI_SC_EEEEEEEvNS4_8identityENS4_23SM90_TMA_LOAD_MULTICASTES1D_vS1E_EENS_8epilogue10collective6detail29Sm90TmaWarpSpecializedAdapterINS1I_15DefaultEpilogueISK_SL_SL_NS1H_6thread17LinearCombinationISK_Li1EffLNS1M_9ScaleType4KindE0ELNS_15FloatRoundStyleE2ESK_EENS1_15EpilogueDefaultEEEEEvvEEEEvNT_6ParamsE --------------------------
	.section	.text._ZN7cutlass13device_kernelINS_4gemm6kernel13GemmUniversalIN4cute5tupleIJiiiiEEENS1_10collective13CollectiveMmaINS1_34MainloopSm90TmaGmmaWarpSpecializedILi4ENS5_IJNS4_1CILi2EEENSA_ILi1EEESC_EEENS1_32KernelTmaWarpSpecializedPingpongEEENS5_IJNSA_ILi64EEENSA_ILi128EEENSA_ILi32EEEEEENS_6half_tENS5_IJlSC_lEEESK_SL_NS4_8TiledMMAINS4_8MMA_AtomIJNS4_4SM904GMMA26MMA_64x128x16_F32F16F16_SSILNSP_5MajorE0ELSR_0ELNSP_7ScaleInE1ELSS_1EEEEEENS4_6LayoutINS5_IJSC_SC_SC_EEENS5_IJNSA_ILi0EEESX_SX_EEEEENS5_IJNS4_10UnderscoreES10_S10_EEEEENS4_13SM90_TMA_LOADENS4_14ComposedLayoutINS4_7SwizzleILi2ELi4ELi3EEENS4_18smem_ptr_flag_bitsILi16EEENSV_INS5_IJNSA_ILi8EEESI_EEENS5_IJSI_SC_EEEEEEEvNS4_8identityENS4_23SM90_TMA_LOAD_MULTICASTES1D_vS1E_EENS_8epilogue10collective6detail29Sm90TmaWarpSpecializedAdapterINS1I_15DefaultEpilogueISK_SL_SL_NS1H_6thread17LinearCombinationISK_Li1EffLNS1M_9ScaleType4KindE0ELNS_15FloatRoundStyleE2ESK_EENS1_15EpilogueDefaultEEEEEvvEEEEvNT_6ParamsE,"ax",@progbits
	.align	128
.text._ZN7cutlass13device_kernelINS_4gemm6kernel13GemmUniversalIN4cute5tupleIJiiiiEEENS1_10collective13CollectiveMmaINS1_34MainloopSm90TmaGmmaWarpSpecializedILi4ENS5_IJNS4_1CILi2EEENSA_ILi1EEESC_EEENS1_32KernelTmaWarpSpecializedPingpongEEENS5_IJNSA_ILi64EEENSA_ILi128EEENSA_ILi32EEEEEENS_6half_tENS5_IJlSC_lEEESK_SL_NS4_8TiledMMAINS4_8MMA_AtomIJNS4_4SM904GMMA26MMA_64x128x16_F32F16F16_SSILNSP_5MajorE0ELSR_0ELNSP_7ScaleInE1ELSS_1EEEEEENS4_6LayoutINS5_IJSC_SC_SC_EEENS5_IJNSA_ILi0EEESX_SX_EEEEENS5_IJNS4_10UnderscoreES10_S10_EEEEENS4_13SM90_TMA_LOADENS4_14ComposedLayoutINS4_7SwizzleILi2ELi4ELi3EEENS4_18smem_ptr_flag_bitsILi16EEENSV_INS5_IJNSA_ILi8EEESI_EEENS5_IJSI_SC_EEEEEEEvNS4_8identityENS4_23SM90_TMA_LOAD_MULTICASTES1D_vS1E_EENS_8epilogue10collective6detail29Sm90TmaWarpSpecializedAdapterINS1I_15DefaultEpilogueISK_SL_SL_NS1H_6thread17LinearCombinationISK_Li1EffLNS1M_9ScaleType4KindE0ELNS_15FloatRoundStyleE2ESK_EENS1_15EpilogueDefaultEEEEEvvEEEEvNT_6ParamsE:
        .type           _ZN7cutlass13device_kernelINS_4gemm6kernel13GemmUniversalIN4cute5tupleIJiiiiEEENS1_10collective13CollectiveMmaINS1_34MainloopSm90TmaGmmaWarpSpecializedILi4ENS5_IJNS4_1CILi2EEENSA_ILi1EEESC_EEENS1_32KernelTmaWarpSpecializedPingpongEEENS5_IJNSA_ILi64EEENSA_ILi128EEENSA_ILi32EEEEEENS_6half_tENS5_IJlSC_lEEESK_SL_NS4_8TiledMMAINS4_8MMA_AtomIJNS4_4SM904GMMA26MMA_64x128x16_F32F16F16_SSILNSP_5MajorE0ELSR_0ELNSP_7ScaleInE1ELSS_1EEEEEENS4_6LayoutINS5_IJSC_SC_SC_EEENS5_IJNSA_ILi0EEESX_SX_EEEEENS5_IJNS4_10UnderscoreES10_S10_EEEEENS4_13SM90_TMA_LOADENS4_14ComposedLayoutINS4_7SwizzleILi2ELi4ELi3EEENS4_18smem_ptr_flag_bitsILi16EEENSV_INS5_IJNSA_ILi8EEESI_EEENS5_IJSI_SC_EEEEEEEvNS4_8identityENS4_23SM90_TMA_LOAD_MULTICASTES1D_vS1E_EENS_8epilogue10collective6detail29Sm90TmaWarpSpecializedAdapterINS1I_15DefaultEpilogueISK_SL_SL_NS1H_6thread17LinearCombinationISK_Li1EffLNS1M_9ScaleType4KindE0ELNS_15FloatRoundStyleE2ESK_EENS1_15EpilogueDefaultEEEEEvvEEEEvNT_6ParamsE,@function
        .size           _ZN7cutlass13device_kernelINS_4gemm6kernel13GemmUniversalIN4cute5tupleIJiiiiEEENS1_10collective13CollectiveMmaINS1_34MainloopSm90TmaGmmaWarpSpecializedILi4ENS5_IJNS4_1CILi2EEENSA_ILi1EEESC_EEENS1_32KernelTmaWarpSpecializedPingpongEEENS5_IJNSA_ILi64EEENSA_ILi128EEENSA_ILi32EEEEEENS_6half_tENS5_IJlSC_lEEESK_SL_NS4_8TiledMMAINS4_8MMA_AtomIJNS4_4SM904GMMA26MMA_64x128x16_F32F16F16_SSILNSP_5MajorE0ELSR_0ELNSP_7ScaleInE1ELSS_1EEEEEENS4_6LayoutINS5_IJSC_SC_SC_EEENS5_IJNSA_ILi0EEESX_SX_EEEEENS5_IJNS4_10UnderscoreES10_S10_EEEEENS4_13SM90_TMA_LOADENS4_14ComposedLayoutINS4_7SwizzleILi2ELi4ELi3EEENS4_18smem_ptr_flag_bitsILi16EEENSV_INS5_IJNSA_ILi8EEESI_EEENS5_IJSI_SC_EEEEEEEvNS4_8identityENS4_23SM90_TMA_LOAD_MULTICASTES1D_vS1E_EENS_8epilogue10collective6detail29Sm90TmaWarpSpecializedAdapterINS1I_15DefaultEpilogueISK_SL_SL_NS1H_6thread17LinearCombinationISK_Li1EffLNS1M_9ScaleType4KindE0ELNS_15FloatRoundStyleE2ESK_EENS1_15EpilogueDefaultEEEEEvvEEEEvNT_6ParamsE,(.L_x_200 - _ZN7cutlass13device_kernelINS_4gemm6kernel13GemmUniversalIN4cute5tupleIJiiiiEEENS1_10collective13CollectiveMmaINS1_34MainloopSm90TmaGmmaWarpSpecializedILi4ENS5_IJNS4_1CILi2EEENSA_ILi1EEESC_EEENS1_32KernelTmaWarpSpecializedPingpongEEENS5_IJNSA_ILi64EEENSA_ILi128EEENSA_ILi32EEEEEENS_6half_tENS5_IJlSC_lEEESK_SL_NS4_8TiledMMAINS4_8MMA_AtomIJNS4_4SM904GMMA26MMA_64x128x16_F32F16F16_SSILNSP_5MajorE0ELSR_0ELNSP_7ScaleInE1ELSS_1EEEEEENS4_6LayoutINS5_IJSC_SC_SC_EEENS5_IJNSA_ILi0EEESX_SX_EEEEENS5_IJNS4_10UnderscoreES10_S10_EEEEENS4_13SM90_TMA_LOADENS4_14ComposedLayoutINS4_7SwizzleILi2ELi4ELi3EEENS4_18smem_ptr_flag_bitsILi16EEENSV_INS5_IJNSA_ILi8EEESI_EEENS5_IJSI_SC_EEEEEEEvNS4_8identityENS4_23SM90_TMA_LOAD_MULTICASTES1D_vS1E_EENS_8epilogue10collective6detail29Sm90TmaWarpSpecializedAdapterINS1I_15DefaultEpilogueISK_SL_SL_NS1H_6thread17LinearCombinationISK_Li1EffLNS1M_9ScaleType4KindE0ELNS_15FloatRoundStyleE2ESK_EENS1_15EpilogueDefaultEEEEEvvEEEEvNT_6ParamsE)
        .other          _ZN7cutlass13device_kernelINS_4gemm6kernel13GemmUniversalIN4cute5tupleIJiiiiEEENS1_10collective13CollectiveMmaINS1_34MainloopSm90TmaGmmaWarpSpecializedILi4ENS5_IJNS4_1CILi2EEENSA_ILi1EEESC_EEENS1_32KernelTmaWarpSpecializedPingpongEEENS5_IJNSA_ILi64EEENSA_ILi128EEENSA_ILi32EEEEEENS_6half_tENS5_IJlSC_lEEESK_SL_NS4_8TiledMMAINS4_8MMA_AtomIJNS4_4SM904GMMA26MMA_64x128x16_F32F16F16_SSILNSP_5MajorE0ELSR_0ELNSP_7ScaleInE1ELSS_1EEEEEENS4_6LayoutINS5_IJSC_SC_SC_EEENS5_IJNSA_ILi0EEESX_SX_EEEEENS5_IJNS4_10UnderscoreES10_S10_EEEEENS4_13SM90_TMA_LOADENS4_14ComposedLayoutINS4_7SwizzleILi2ELi4ELi3EEENS4_18smem_ptr_flag_bitsILi16EEENSV_INS5_IJNSA_ILi8EEESI_EEENS5_IJSI_SC_EEEEEEEvNS4_8identityENS4_23SM90_TMA_LOAD_MULTICASTES1D_vS1E_EENS_8epilogue10collective6detail29Sm90TmaWarpSpecializedAdapterINS1I_15DefaultEpilogueISK_SL_SL_NS1H_6thread17LinearCombinationISK_Li1EffLNS1M_9ScaleType4KindE0ELNS_15FloatRoundStyleE2ESK_EENS1_15EpilogueDefaultEEEEEvvEEEEvNT_6ParamsE,@"STO_CUDA_ENTRY STV_DEFAULT"
_ZN7cutlass13device_kernelINS_4gemm6kernel13GemmUniversalIN4cute5tupleIJiiiiEEENS1_10collective13CollectiveMmaINS1_34MainloopSm90TmaGmmaWarpSpecializedILi4ENS5_IJNS4_1CILi2EEENSA_ILi1EEESC_EEENS1_32KernelTmaWarpSpecializedPingpongEEENS5_IJNSA_ILi64EEENSA_ILi128EEENSA_ILi32EEEEEENS_6half_tENS5_IJlSC_lEEESK_SL_NS4_8TiledMMAINS4_8MMA_AtomIJNS4_4SM904GMMA26MMA_64x128x16_F32F16F16_SSILNSP_5MajorE0ELSR_0ELNSP_7ScaleInE1ELSS_1EEEEEENS4_6LayoutINS5_IJSC_SC_SC_EEENS5_IJNSA_ILi0EEESX_SX_EEEEENS5_IJNS4_10UnderscoreES10_S10_EEEEENS4_13SM90_TMA_LOADENS4_14ComposedLayoutINS4_7SwizzleILi2ELi4ELi3EEENS4_18smem_ptr_flag_bitsILi16EEENSV_INS5_IJNSA_ILi8EEESI_EEENS5_IJSI_SC_EEEEEEEvNS4_8identityENS4_23SM90_TMA_LOAD_MULTICASTES1D_vS1E_EENS_8epilogue10collective6detail29Sm90TmaWarpSpecializedAdapterINS1I_15DefaultEpilogueISK_SL_SL_NS1H_6thread17LinearCombinationISK_Li1EffLNS1M_9ScaleType4KindE0ELNS_15FloatRoundStyleE2ESK_EENS1_15EpilogueDefaultEEEEEvvEEEEvNT_6ParamsE:
[----:B------:R-:W0:Y:S01]  /*0000*/  LDC R1, c[0x0][0x28] ;  /* 0x00000a00ff017b82 */ /* 0x000e220000000800 */
[----:B------:R-:W1:Y:S01]  /*0010*/  S2R R3, SR_TID.X ;  /* 0x0000000000037919 */ /* 0x000e620000002100 */
[----:B------:R-:W-:Y:S01]  /*0020*/  ELECT P0, URZ, PT ;  /* 0x00000000003f782f */ /* 0x000fe20003800000 */
[----:B------:R-:W-:Y:S01]  /*0030*/  BSSY B0, `(.L_x_0) ;  /* 0x0000014000007945 */ /* 0x000fe20003800000 */
[--C-:B-1----:R-:W-:Y:S02]  /*0040*/  SHF.R.U32.HI R0, RZ, 0x5, R3.reuse ;  /* 0x00000005ff007819 */ /* 0x102fe40000011603 */
[----:B------:R-:W-:-:S03]  /*0050*/  SHF.R.U32.HI R5, RZ, 0x7, R3 ;  /* 0x00000007ff057819 */ /* 0x000fc60000011603 */
[----:B------:R-:W1:Y:S02]  /*0060*/  SHFL.IDX PT, R2, R0, RZ, 0x1f ;  /* 0x00001fff00027589 */ /* 0x000e6400000e0000 */
[----:B-1----:R-:W-:Y:S02]  /*0070*/  R2UR UR6, R2 ;  /* 0x00000000020672ca */ /* 0x002fe400000e0000 */
[----:B------:R1:W2:Y:S11]  /*0080*/  SHFL.IDX PT, R2, R5, RZ, 0x1f ;  /* 0x00001fff05027589 */ /* 0x0002b600000e0000 */
[----:B------:R-:W-:-:S02]  /*0090*/  USHF.R.S32.HI UR4, URZ, 0x1f, UR6 ;  /* 0x0000001f3f047899 */ /* 0x000fc40008011406 */
[----:B------:R-:W-:Y:S02]  /*00a0*/  ISETP.NE.OR P0, PT, RZ, UR6, !P0 ;  /* 0x00000006ff007c0c */ /* 0x000fe4000c705670 */
[----:B------:R-:W-:-:S04]  /*00b0*/  ULEA.HI UR4, UR4, UR6, URZ, 0x2 ;  /* 0x0000000604047291 */ /* 0x000fc8000f8f103f */
[----:B------:R-:W-:-:S04]  /*00c0*/  ULOP3.LUT UR4, UR4, 0xfffffffc, URZ, 0xc0, !UPT ;  /* 0xfffffffc04047892 */ /* 0x000fc8000f8ec03f */
[----:B------:R-:W-:-:S03]  /*00d0*/  UIADD3 UR6, UR6, -UR4, URZ ;  /* 0x8000000406067290 */ /* 0x000fc6000fffe03f */
[----:B012---:R-:W-:Y:S09]  /*00e0*/  @P0 BRA `(.L_x_1) ;  /* 0x0000000000200947 */ /* 0x007ff20003800000 */
[----:B------:R-:W-:Y:S02]  /*00f0*/  ULDC.64 UR4, c[0x0][0x198] ;  /* 0x0000660000047ab9 */ /* 0x000fe40000000a00 */
[----:B------:R-:W-:Y:S02]  /*0100*/  UIADD3 UR8, UP0, UR4, 0xf0, URZ ;  /* 0x000000f004087890 */ /* 0x000fe4000ff1e03f */
[----:B------:R-:W-:Y:S02]  /*0110*/  UIADD3 UR4, UP1, UR4, 0x1f0, URZ ;  /* 0x000001f004047890 */ /* 0x000fe4000ff3e03f */
[----:B------:R-:W-:Y:S02]  /*0120*/  UIADD3.X UR9, URZ, UR5, URZ, UP0, !UPT ;  /* 0x000000053f097290 */ /* 0x000fe400087fe43f */
[----:B------:R-:W-:-:S07]  /*0130*/  UIADD3.X UR5, URZ, UR5, URZ, UP1, !UPT ;  /* 0x000000053f057290 */ /* 0x000fce0008ffe43f */
[----:B------:R0:W-:Y:S02]  /*0140*/  UTMACCTL.PF [UR8] ;  /* 0x00000000080079b9 */ /* 0x0001e40008040000 */
[----:B------:R0:W-:Y:S02]  /*0150*/  UTMACCTL.PF [UR4] ;  /* 0x00000000040079b9 */ /* 0x0001e40008040000 */
[----:B0-----:R-:W-:Y:S01]  /*0160*/  NOP ;  /* 0x0000000000007918 */ /* 0x001fe20000000000 */
.L_x_1:
[----:B------:R-:W-:Y:S05]  /*0170*/  BSYNC B0 ;  /* 0x0000000000007941 */ /* 0x000fea0003800000 */
.L_x_0:
[----:B------:R-:W0:Y:S01]  /*0180*/  SHFL.IDX PT, R6, R0, RZ, 0x1f ;  /* 0x00001fff00067589 */ /* 0x000e2200000e0000 */
[----:B------:R-:W-:Y:S01]  /*0190*/  R2UR UR19, R2 ;  /* 0x00000000021372ca */ /* 0x000fe200000e0000 */
[----:B------:R-:W-:-:S04]  /*01a0*/  UISETP.NE.AND UP0, UPT, UR6, 0x3, UPT ;  /* 0x000000030600788c */ /* 0x000fc8000bf05270 */
[----:B------:R-:W-:-:S08]  /*01b0*/  UISETP.EQ.OR UP0, UPT, UR6, URZ, !UP0 ;  /* 0x0000003f0600728c */ /* 0x000fd0000c702670 */
[----:B------:R-:W-:Y:S02]  /*01c0*/  UIADD3 UR14, UR19, -0x1, URZ ;  /* 0xffffffff130e7890 */ /* 0x000fe4000fffe03f */
[----:B------:R-:W-:Y:S02]  /*01d0*/  UISETP.EQ.AND UP0, UPT, UR19, URZ, UP0 ;  /* 0x0000003f1300728c */ /* 0x000fe40008702270 */
[----:B------:R-:W-:Y:S02]  /*01e0*/  UISETP.GE.U32.AND UP1, UPT, UR14, 0x2, UPT ;  /* 0x000000020e00788c */ /* 0x000fe4000bf26070 */
[----:B------:R-:W-:Y:S01]  /*01f0*/  USEL UR36, URZ, 0x1, !UP0 ;  /* 0x000000013f247887 */ /* 0x000fe2000c000000 */
[----:B0-----:R-:W-:-:S03]  /*0200*/  ISETP.NE.AND P0, PT, R6, RZ, PT ;  /* 0x000000ff0600720c */ /* 0x001fc60003f05270 */
[----:B------:R-:W-:-:S10]  /*0210*/  USEL UR36, UR36, 0x2, UP1 ;  /* 0x0000000224247887 */ /* 0x000fd40008800000 */
[----:B------:R-:W-:Y:S05]  /*0220*/  @P0 BRA `(.L_x_2) ;  /* 0x0000000000580947 */ /* 0x000fea0003800000 */
[----:B------:R-:W0:Y:S01]  /*0230*/  S2UR UR7, SR_CgaCtaId ;  /* 0x00000000000779c3 */ /* 0x000e220000008800 */
[----:B------:R-:W-:Y:S01]  /*0240*/  UMOV UR4, 0x400 ;  /* 0x0000040000047882 */ /* 0x000fe20000000000 */
[----:B------:R-:W-:Y:S01]  /*0250*/  UMOV UR5, 0x1 ;  /* 0x0000000100057882 */ /* 0x000fe20000000000 */
[----:B------:R-:W-:Y:S01]  /*0260*/  UMOV UR8, 0x2 ;  /* 0x0000000200087882 */ /* 0x000fe20000000000 */
[----:B------:R-:W-:Y:S01]  /*0270*/  ELECT P0, URZ, PT ;  /* 0x00000000003f782f */ /* 0x000fe20003800000 */
[----:B------:R-:W-:-:S04]  /*0280*/  UIADD3 UR8, -UR8, 0x100000, URZ ;  /* 0x0010000008087890 */ /* 0x000fc8000fffe13f */
[----:B------:R-:W-:Y:S02]  /*0290*/  USHF.L.U32 UR9, UR8, 0xb, URZ ;  /* 0x0000000b08097899 */ /* 0x000fe4000800063f */
[----:B------:R-:W-:Y:S02]  /*02a0*/  USHF.L.U32 UR8, UR8, 0x1, URZ ;  /* 0x0000000108087899 */ /* 0x000fe4000800063f */
[----:B0-----:R-:W-:Y:S02]  /*02b0*/  ULEA UR7, UR7, UR4, 0x18 ;  /* 0x0000000407077291 */ /* 0x001fe4000f8ec03f */
[----:B------:R-:W-:-:S04]  /*02c0*/  UIADD3 UR4, -UR5, 0x100000, URZ ;  /* 0x0010000005047890 */ /* 0x000fc8000fffe13f */
[----:B------:R-:W-:Y:S02]  /*02d0*/  USHF.L.U32 UR5, UR4, 0xb, URZ ;  /* 0x0000000b04057899 */ /* 0x000fe4000800063f */
[----:B------:R-:W-:Y:S01]  /*02e0*/  USHF.L.U32 UR4, UR4, 0x1, URZ ;  /* 0x0000000104047899 */ /* 0x000fe2000800063f */
[----:B------:R-:W0:Y:S11]  /*02f0*/  FENCE.VIEW.ASYNC.S ;  /* 0x00000000000073c6 */ /* 0x000e360000000000 */
[----:B0-----:R0:W1:Y:S01]  /*0300*/  SYNCS.EXCH.64 URZ, [UR7], UR4 ;  /* 0x00000004073f75b2 */ /* 0x0010620008000100 */
[----:B------:R0:W2:Y:S01]  /*0310*/  SYNCS.EXCH.64 URZ, [UR7+0x20], UR8 ;  /* 0x00002008073f75b2 */ /* 0x0000a20008000100 */
[----:B------:R0:W3:Y:S01]  /*0320*/  SYNCS.EXCH.64 URZ, [UR7+0x8], UR4 ;  /* 0x00000804073f75b2 */ /* 0x0000e20008000100 */
[----:B------:R0:W4:Y:S01]  /*0330*/  SYNCS.EXCH.64 URZ, [UR7+0x28], UR8 ;  /* 0x00002808073f75b2 */ /* 0x0001220008000100 */
[----:B------:R0:W0:Y:S01]  /*0340*/  SYNCS.EXCH.64 URZ, [UR7+0x10], UR4 ;  /* 0x00001004073f75b2 */ /* 0x0000220008000100 */
[----:B------:R0:W0:Y:S01]  /*0350*/  SYNCS.EXCH.64 URZ, [UR7+0x30], UR8 ;  /* 0x00003008073f75b2 */ /* 0x0000220008000100 */
[----:B------:R0:W0:Y:S01]  /*0360*/  SYNCS.EXCH.64 URZ, [UR7+0x18], UR4 ;  /* 0x00001804073f75b2 */ /* 0x0000220008000100 */
[----:B------:R0:W0:Y:S01]  /*0370*/  SYNCS.EXCH.64 URZ, [UR7+0x38], UR8 ;  /* 0x00003808073f75b2 */ /* 0x0000220008000100 */
[----:B------:R-:W-:Y:S01]  /*0380*/  NOP ;  /* 0x0000000000007918 */ /* 0x000fe20000000000 */
.L_x_2:
[----:B------:R-:W5:Y:S01]  /*0390*/  S2UR UR15, SR_CTAID.X ;  /* 0x00000000000f79c3 */ /* 0x000f620000002500 */
[----:B------:R-:W-:Y:S01]  /*03a0*/  SHF.R.S32.HI R2, RZ, 0x1f, R3 ;  /* 0x0000001fff027819 */ /* 0x000fe20000011403 */
[----:B------:R-:W1:Y:S01]  /*03b0*/  SHFL.IDX PT, R7, R0, RZ, 0x1f ;  /* 0x00001fff00077589 */ /* 0x000e6200000e0000 */
[----:B------:R-:W-:Y:S02]  /*03c0*/  ELECT P0, URZ, PT ;  /* 0x00000000003f782f */ /* 0x000fe40003800000 */
[----:B------:R-:W-:Y:S01]  /*03d0*/  SHF.R.S32.HI R11, RZ, 0x1f, R6 ;  /* 0x0000001fff0b7819 */ /* 0x000fe20000011406 */
[----:B0-----:R-:W-:Y:S01]  /*03e0*/  ULDC UR4, c[0x0][0x150] ;  /* 0x0000540000047ab9 */ /* 0x001fe20000000800 */
[----:B------:R-:W-:Y:S01]  /*03f0*/  LEA.HI R2, R2, R3, RZ, 0x7 ;  /* 0x0000000302027211 */ /* 0x000fe200078f38ff */
[----:B------:R-:W0:Y:S01]  /*0400*/  SHFL.IDX PT, R8, R0, RZ, 0x1f ;  /* 0x00001fff00087589 */ /* 0x000e2200000e0000 */
[----:B------:R-:W2:Y:S01]  /*0410*/  S2UR UR8, SR_CTAID.Y ;  /* 0x00000000000879c3 */ /* 0x000ea20000002600 */
[----:B------:R-:W-:-:S02]  /*0420*/  ELECT P1, URZ, PT ;  /* 0x00000000003f782f */ /* 0x000fc40003820000 */
[----:B------:R-:W-:Y:S01]  /*0430*/  LOP3.LUT R2, R2, 0xffffff80, RZ, 0xc0, !PT ;  /* 0xffffff8002027812 */ /* 0x000fe200078ec0ff */
[----:B------:R-:W-:Y:S01]  /*0440*/  ULDC UR7, c[0x0][0x144] ;  /* 0x0000510000077ab9 */ /* 0x000fe20000000800 */
[----:B------:R-:W-:Y:S01]  /*0450*/  LEA.HI R11, R11, R6, RZ, 0x2 ;  /* 0x000000060b0b7211 */ /* 0x000fe200078f10ff */
[----:B------:R-:W-:Y:S01]  /*0460*/  UMOV UR18, 0x80 ;  /* 0x0000008000127882 */ /* 0x000fe20000000000 */
[----:B------:R-:W-:Y:S01]  /*0470*/  NOP ;  /* 0x0000000000007918 */ /* 0x000fe20000000000 */
[----:B------:R-:W-:Y:S01]  /*0480*/  IMAD.IADD R4, R3, 0x1, -R2 ;  /* 0x0000000103047824 */ /* 0x000fe200078e0a02 */
[----:B------:R-:W-:Y:S01]  /*0490*/  LOP3.LUT R11, R11, 0x3ffffffc, RZ, 0xc0, !PT ;  /* 0x3ffffffc0b0b7812 */ /* 0x000fe200078ec0ff */
[----:B------:R-:W-:Y:S01]  /*04a0*/  NOP ;  /* 0x0000000000007918 */ /* 0x000fe20000000000 */
[----:B------:R-:W-:Y:S01]  /*04b0*/  ULDC UR17, c[0x0][0x148] ;  /* 0x0000520000117ab9 */ /* 0x000fe20000000800 */
[----:B------:R-:W-:Y:S01]  /*04c0*/  IMAD.MOV.U32 R23, RZ, RZ, 0x1 ;  /* 0x00000001ff177424 */ /* 0x000fe200078e00ff */
[----:B------:R-:W-:Y:S01]  /*04d0*/  SHF.R.S32.HI R9, RZ, 0x1f, R4 ;  /* 0x0000001fff097819 */ /* 0x000fe20000011404 */
[----:B------:R-:W-:Y:S01]  /*04e0*/  IMAD.IADD R11, R6, 0x1, -R11 ;  /* 0x00000001060b7824 */ /* 0x000fe200078e0a0b */
[----:B------:R-:W3:Y:S01]  /*04f0*/  SHFL.IDX PT, R5, R5, RZ, 0x1f ;  /* 0x00001fff05057589 */ /* 0x000ee200000e0000 */
[----:B------:R-:W-:-:S02]  /*0500*/  ISETP.NE.AND P2, PT, RZ, UR19, PT ;  /* 0x00000013ff007c0c */ /* 0x000fc4000bf45270 */
[----:B-----5:R-:W-:Y:S02]  /*0510*/  I2FP.F32.U32 R10, UR15 ;  /* 0x0000000f000a7c45 */ /* 0x020fe40008201000 */
[----:B------:R-:W-:Y:S02]  /*0520*/  LEA.HI R2, R9, R4, RZ, 0x3 ;  /* 0x0000000409027211 */ /* 0x000fe400078f18ff */
[----:B-1----:R-:W-:Y:S01]  /*0530*/  ISETP.NE.OR P0, PT, R7, RZ, !P0 ;  /* 0x000000ff0700720c */ /* 0x002fe20004705670 */
[----:B------:R-:W-:Y:S01]  /*0540*/  FMUL R10, R10, UR4 ;  /* 0x000000040a0a7c20 */ /* 0x000fe20008400000 */
[--C-:B------:R-:W-:Y:S01]  /*0550*/  SHF.R.S32.HI R7, RZ, 0x3, R2.reuse ;  /* 0x00000003ff077819 */ /* 0x100fe20000011402 */
[----:B------:R-:W-:Y:S01]  /*0560*/  ULDC UR4, c[0x0][0x154] ;  /* 0x0000550000047ab9 */ /* 0x000fe20000000800 */
[----:B------:R-:W-:Y:S02]  /*0570*/  SHF.R.S32.HI R2, RZ, 0x1f, R2 ;  /* 0x0000001fff027819 */ /* 0x000fe40000011402 */
[----:B0-----:R-:W-:Y:S01]  /*0580*/  ISETP.NE.OR P1, PT, R8, RZ, !P1 ;  /* 0x000000ff0800720c */ /* 0x001fe20004f25670 */
[----:B------:R-:W0:Y:S01]  /*0590*/  F2I.U32.TRUNC.NTZ R10, R10 ;  /* 0x0000000a000a7305 */ /* 0x000e22000020f000 */
[----:B------:R-:W-:-:S02]  /*05a0*/  LEA.HI R2, R2, R7, RZ, 0x2 ;  /* 0x0000000702027211 */ /* 0x000fc400078f10ff */
[----:B--2---:R-:W-:Y:S02]  /*05b0*/  I2FP.F32.U32 R0, UR8 ;  /* 0x0000000800007c45 */ /* 0x004fe40008201000 */
[----:B------:R-:W-:Y:S01]  /*05c0*/  LOP3.LUT R2, R2, 0xfffffffc, RZ, 0xc0, !PT ;  /* 0xfffffffc02027812 */ /* 0x000fe200078ec0ff */
[----:B------:R-:W-:Y:S02]  /*05d0*/  VOTEU.ALL UP0, P0 ;  /* 0x00000000003f7886 */ /* 0x000fe40000000000 */
[----:B------:R-:W-:Y:S02]  /*05e0*/  FMUL R6, R0, UR4 ;  /* 0x0000000400067c20 */ /* 0x000fe40008400000 */
[----:B------:R-:W-:Y:S01]  /*05f0*/  IMAD.IADD R2, R7, 0x1, -R2 ;  /* 0x0000000107027824 */ /* 0x000fe200078e0a02 */
[----:B------:R-:W1:Y:S01]  /*0600*/  @!UP0 S2UR UR11, SR_CgaCtaId ;  /* 0x00000000000b89c3 */ /* 0x000e620000008800 */
[----:B------:R-:W-:Y:S01]  /*0610*/  VOTEU.ALL UP1, P1 ;  /* 0x00000000003f7886 */ /* 0x000fe20000820000 */
[----:B------:R-:W-:Y:S01]  /*0620*/  @!UP0 UMOV UR10, 0x400 ;  /* 0x00000400000a8882 */ /* 0x000fe20000000000 */
[----:B------:R-:W-:Y:S01]  /*0630*/  IMAD R2, R11, 0x4, R2 ;  /* 0x000000040b027824 */ /* 0x000fe200078e0202 */
[----:B0-----:R-:W-:Y:S01]  /*0640*/  R2UR UR4, R10 ;  /* 0x000000000a0472ca */ /* 0x001fe200000e0000 */
[----:B------:R-:W0:Y:S01]  /*0650*/  F2I.U32.TRUNC.NTZ R6, R6 ;  /* 0x0000000600067305 */ /* 0x000e22000020f000 */
[----:B------:R-:W-:Y:S01]  /*0660*/  @!UP1 UMOV UR13, 0x400 ;  /* 0x00000400000d9882 */ /* 0x000fe20000000000 */
[C---:B------:R-:W-:Y:S01]  /*0670*/  IMAD.SHL.U32 R7, R2.reuse, 0x4, RZ ;  /* 0x0000000402077824 */ /* 0x040fe200078e00ff */
[----:B------:R-:W-:Y:S01]  /*0680*/  LEA.HI R0, R2, R2, RZ, 0x1 ;  /* 0x0000000202007211 */ /* 0x000fe200078f08ff */
[----:B------:R-:W2:Y:S01]  /*0690*/  @!UP1 S2UR UR16, SR_CgaCtaId ;  /* 0x00000000001099c3 */ /* 0x000ea20000008800 */
[----:B------:R-:W-:Y:S01]  /*06a0*/  VOTEU.ALL UP2, P1 ;  /* 0x00000000003f7886 */ /* 0x000fe20000840000 */
[----:B------:R-:W-:Y:S01]  /*06b0*/  VOTEU.ALL UP3, P1 ;  /* 0x00000000003f7886 */ /* 0x000fe20000860000 */
[----:B------:R-:W-:Y:S01]  /*06c0*/  LOP3.LUT R11, R0, 0xfffffffe, RZ, 0xc0, !PT ;  /* 0xfffffffe000b7812 */ /* 0x000fe200078ec0ff */
[----:B------:R-:W-:Y:S01]  /*06d0*/  VOTEU.ALL UP4, P1 ;  /* 0x00000000003f7886 */ /* 0x000fe20000880000 */
[----:B------:R-:W-:Y:S01]  /*06e0*/  LOP3.LUT R22, R2, 0xc, R7, 0x78, !PT ;  /* 0x0000000c02167812 */ /* 0x000fe200078e7807 */
[----:B------:R-:W-:-:S02]  /*06f0*/  VOTEU.ALL UP5, P1 ;  /* 0x00000000003f7886 */ /* 0x000fc400008a0000 */
[----:B------:R-:W-:Y:S01]  /*0700*/  IMAD.IADD R11, R2, 0x1, -R11 ;  /* 0x00000001020b7824 */ /* 0x000fe200078e0a0b */
[----:B------:R-:W-:Y:S01]  /*0710*/  UIADD3 UR4, -UR4, URZ, URZ ;  /* 0x0000003f04047290 */ /* 0x000fe2000fffe13f */
[----:B------:R-:W5:Y:S01]  /*0720*/  LDC R2, c[0x0][0x140] ;  /* 0x00005000ff027b82 */ /* 0x000f620000000800 */
[----:B0-----:R-:W-:Y:S02]  /*0730*/  R2UR UR9, R6 ;  /* 0x00000000060972ca */ /* 0x001fe400000e0000 */
[----:B------:R-:W-:Y:S02]  /*0740*/  UIMAD UR7, UR7, UR4, UR15 ;  /* 0x00000004070772a4 */ /* 0x000fe4000f8e020f */
[----:B-1----:R-:W-:Y:S01]  /*0750*/  @!UP0 ULEA UR12, UR11, UR10, 0x18 ;  /* 0x0000000a0b0c8291 */ /* 0x002fe2000f8ec03f */
[----:B------:R-:W-:Y:S01]  /*0760*/  UMOV UR4, 0x20 ;  /* 0x0000002000047882 */ /* 0x000fe20000000000 */
[----:B------:R-:W-:-:S04]  /*0770*/  @!UP1 UIADD3 UR10, -UR18, 0x100000, URZ ;  /* 0x00100000120a9890 */ /* 0x000fc8000fffe13f */
[----:B------:R-:W-:Y:S02]  /*0780*/  @!UP1 USHF.L.U32 UR11, UR10, 0xb, URZ ;  /* 0x0000000b0a0b9899 */ /* 0x000fe4000800063f */
[----:B------:R-:W-:Y:S01]  /*0790*/  @!UP1 USHF.L.U32 UR10, UR10, 0x1, URZ ;  /* 0x000000010a0a9899 */ /* 0x000fe2000800063f */
[----:B------:R-:W-:Y:S01]  /*07a0*/  ISETP.NE.AND P3, PT, R11, UR7, PT ;  /* 0x000000070b007c0c */ /* 0x000fe2000bf65270 */
[----:B------:R-:W-:-:S04]  /*07b0*/  @!UP0 UIADD3 UR4, -UR4, 0x100000, URZ ;  /* 0x0010000004048890 */ /* 0x000fc8000fffe13f */
[----:B------:R-:W-:Y:S02]  /*07c0*/  @!UP0 USHF.L.U32 UR5, UR4, 0xb, URZ ;  /* 0x0000000b04058899 */ /* 0x000fe4000800063f */
[----:B------:R-:W-:Y:S01]  /*07d0*/  @!UP0 USHF.L.U32 UR4, UR4, 0x1, URZ ;  /* 0x0000000104048899 */ /* 0x000fe2000800063f */
[----:B------:R-:W-:Y:S01]  /*07e0*/  VOTEU.ALL UP0, P0 ;  /* 0x00000000003f7886 */ /* 0x000fe20000000000 */
[----:B--2---:R-:W-:Y:S01]  /*07f0*/  @!UP1 ULEA UR13, UR16, UR13, 0x18 ;  /* 0x0000000d100d9291 */ /* 0x004fe2000f8ec03f */
[----:B------:R-:W-:Y:S01]  /*0800*/  VOTEU.ALL UP1, P0 ;  /* 0x00000000003f7886 */ /* 0x000fe20000020000 */
[----:B------:R-:W-:Y:S01]  /*0810*/  UIADD3 UR9, -UR9, URZ, URZ ;  /* 0x0000003f09097290 */ /* 0x000fe2000fffe13f */
[----:B------:R-:W-:Y:S01]  /*0820*/  LOP3.LUT P0, RZ, R4, 0x7, RZ, 0xc0, !PT ;  /* 0x0000000704ff7812 */ /* 0x000fe2000780c0ff */
[----:B------:R-:W0:Y:S06]  /*0830*/  FENCE.VIEW.ASYNC.S ;  /* 0x00000000000073c6 */ /* 0x000e2c0000000000 */
[----:B0-----:R-:W0:Y:S01]  /*0840*/  @!UP0 SYNCS.EXCH.64 URZ, [UR12+0x70], UR4 ;  /* 0x000070040c3f85b2 */ /* 0x001e220008000100 */
[----:B------:R-:W-:-:S02]  /*0850*/  @P3 LEA.HI R0, R22, R22, RZ, 0x1 ;  /* 0x0000001616003211 */ /* 0x000fc400078f08ff */
[----:B-----5:R-:W-:Y:S02]  /*0860*/  ISETP.EQ.U32.AND P1, PT, R2, 0x1, PT ;  /* 0x000000010200780c */ /* 0x020fe40003f22070 */
[----:B------:R-:W-:Y:S02]  /*0870*/  @P3 SHF.R.S32.HI R0, RZ, 0x1, R0 ;  /* 0x00000001ff003819 */ /* 0x000fe40000011400 */
[----:B------:R-:W-:Y:S01]  /*0880*/  ISETP.LT.U32.AND P0, PT, R22, 0x2, !P0 ;  /* 0x000000021600780c */ /* 0x000fe20004701070 */
[----:B------:R1:W2:Y:S01]  /*0890*/  @!UP1 SYNCS.EXCH.64 URZ, [UR12+0x78], UR4 ;  /* 0x000078040c3f95b2 */ /* 0x0002a20008000100 */
[----:B------:R-:W-:Y:S01]  /*08a0*/  NOP ;  /* 0x0000000000007918 */ /* 0x000fe20000000000 */
[----:B-1----:R-:W-:Y:S01]  /*08b0*/  UIMAD UR4, UR17, UR9, UR8 ;  /* 0x00000009110472a4 */ /* 0x002fe2000f8e0208 */
[----:B------:R1:W0:Y:S05]  /*08c0*/  @!UP2 SYNCS.EXCH.64 URZ, [UR13+0x50], UR10 ;  /* 0x0000500a0d3fa5b2 */ /* 0x00022a0008000100 */
[----:B------:R-:W-:-:S02]  /*08d0*/  @P3 ISETP.NE.AND P4, PT, R0, UR4, PT ;  /* 0x0000000400003c0c */ /* 0x000fc4000bf85270 */
[----:B------:R-:W-:Y:S02]  /*08e0*/  SEL R0, RZ, 0x1, !P0 ;  /* 0x00000001ff007807 */ /* 0x000fe40004000000 */
[----:B------:R-:W-:-:S04]  /*08f0*/  @P3 SEL R23, RZ, 0x1, P4 ;  /* 0x00000001ff173807 */ /* 0x000fc80002000000 */
[----:B------:R-:W-:Y:S01]  /*0900*/  LOP3.LUT R23, R23, R0, RZ, 0xc0, !PT ;  /* 0x0000000017177212 */ /* 0x000fe200078ec0ff */
[----:B------:R1:W0:Y:S01]  /*0910*/  @!UP3 SYNCS.EXCH.64 URZ, [UR13+0x58], UR10 ;  /* 0x0000580a0d3fb5b2 */ /* 0x0002220008000100 */
[----:B------:R1:W0:Y:S01]  /*0920*/  @!UP4 SYNCS.EXCH.64 URZ, [UR13+0x60], UR10 ;  /* 0x0000600a0d3fc5b2 */ /* 0x0002220008000100 */
[----:B------:R1:W0:Y:S01]  /*0930*/  @!UP5 SYNCS.EXCH.64 URZ, [UR13+0x68], UR10 ;  /* 0x0000680a0d3fd5b2 */ /* 0x0002220008000100 */
[----:B------:R-:W-:Y:S01]  /*0940*/  NOP ;  /* 0x0000000000007918 */ /* 0x000fe20000000000 */
[----:B-1-3--:R-:W-:Y:S05]  /*0950*/  @!P1 BRA `(.L_x_3) ;  /* 0x0000000000089947 */ /* 0x00afea0003800000 */
[----:B0-2-4-:R-:W-:Y:S01]  /*0960*/  UCGABAR_ARV ;  /* 0x00000000000079c7 */ /* 0x015fe20008000000 */
[----:B------:R-:W-:Y:S05]  /*0970*/  BRA `(.L_x_4) ;  /* 0x0000000000047947 */ /* 0x000fea0003800000 */
.L_x_3:
[----:B0-2-4-:R-:W-:Y:S01]  /*0980*/  NOP ;  /* 0x0000000000007918 */ /* 0x015fe20000000000 */
.L_x_4:
[----:B------:R-:W-:Y:S01]  /*0990*/  ULDC.64 UR4, c[0x0][0x598] ;  /* 0x0001660000047ab9 */ /* 0x000fe20000000a00 */
[----:B------:R-:W-:Y:S01]  /*09a0*/  ULDC.64 UR52, c[0x0][0x208] ;  /* 0x0000820000347ab9 */ /* 0x000fe20000000a00 */
[----:B------:R-:W-:-:S04]  /*09b0*/  ISETP.NE.U32.AND P0, PT, RZ, UR4, PT ;  /* 0x00000004ff007c0c */ /* 0x000fc8000bf05070 */
[----:B------:R-:W-:-:S13]  /*09c0*/  ISETP.NE.AND.EX P0, PT, RZ, UR5, PT, P0 ;  /* 0x00000005ff007c0c */ /* 0x000fda000bf05300 */
[----:B------:R-:W-:Y:S05]  /*09d0*/  @!P0 BRA `(.L_x_5) ;  /* 0x00000000001c8947 */ /* 0x000fea0003800000 */
[----:B------:R-:W0:Y:S02]  /*09e0*/  LDC.64 R6, c[0x0][0x598] ;  /* 0x00016600ff067b82 */ /* 0x000e240000000a00 */
[----:B0-----:R-:W2:Y:S02]  /*09f0*/  LDG.E.64 R6, desc[UR52][R6.64] ;  /* 0x0000003406067981 */ /* 0x001ea4000c1e1b00 */
[----:B--2---:R-:W-:-:S04]  /*0a00*/  ISETP.NE.U32.AND P0, PT, R6, RZ, PT ;  /* 0x000000ff0600720c */ /* 0x004fc80003f05070 */
[----:B------:R-:W-:-:S13]  /*0a10*/  ISETP.NE.AND.EX P0, PT, R7, RZ, PT, P0 ;  /* 0x000000ff0700720c */ /* 0x000fda0003f05300 */
[----:B------:R-:W-:Y:S05]  /*0a20*/  @!P0 BRA `(.L_x_5) ;  /* 0x0000000000088947 */ /* 0x000fea0003800000 */
[----:B------:R0:W5:Y:S01]  /*0a30*/  LD.E R88, desc[UR52][R6.64] ;  /* 0x0000003406587980 */ /* 0x000162000c101900 */
[----:B------:R-:W-:Y:S05]  /*0a40*/  BRA `(.L_x_6) ;  /* 0x0000000000247947 */ /* 0x000fea0003800000 */
.L_x_5:
[----:B------:R-:W-:Y:S02]  /*0a50*/  ULDC.64 UR4, c[0x0][0x588] ;  /* 0x0001620000047ab9 */ /* 0x000fe40000000a00 */
[----:B------:R-:W-:-:S04]  /*0a60*/  ISETP.NE.U32.AND P0, PT, RZ, UR4, PT ;  /* 0x00000004ff007c0c */ /* 0x000fc8000bf05070 */
[----:B------:R-:W-:-:S13]  /*0a70*/  ISETP.NE.AND.EX P0, PT, RZ, UR5, PT, P0 ;  /* 0x00000005ff007c0c */ /* 0x000fda000bf05300 */
[----:B------:R-:W-:Y:S05]  /*0a80*/  @!P0 BRA `(.L_x_7) ;  /* 0x00000000000c8947 */ /* 0x000fea0003800000 */
[----:B------:R-:W0:Y:S02]  /*0a90*/  LDC.64 R88, c[0x0][0x588] ;  /* 0x00016200ff587b82 */ /* 0x000e240000000a00 */
[----:B0-----:R1:W5:Y:S01]  /*0aa0*/  LDG.E R88, desc[UR52][R88.64] ;  /* 0x0000003458587981 */ /* 0x001362000c1e1900 */
[----:B------:R-:W-:Y:S05]  /*0ab0*/  BRA `(.L_x_6) ;  /* 0x0000000000087947 */ /* 0x000fea0003800000 */
.L_x_7:
[----:B------:R-:W-:Y:S02]  /*0ac0*/  ULDC UR4, c[0x0][0x580] ;  /* 0x0001600000047ab9 */ /* 0x000fe40000000800 */
[----:B------:R-:W-:-:S07]  /*0ad0*/  IMAD.U32 R88, RZ, RZ, UR4 ;  /* 0x00000004ff587e24 */ /* 0x000fce000f8e00ff */
.L_x_6:
[----:B------:R-:W-:Y:S02]  /*0ae0*/  ULDC.64 UR4, c[0x0][0x5a0] ;  /* 0x0001680000047ab9 */ /* 0x000fe40000000a00 */
[----:B------:R-:W-:-:S04]  /*0af0*/  ISETP.NE.U32.AND P0, PT, RZ, UR4, PT ;  /* 0x00000004ff007c0c */ /* 0x000fc8000bf05070 */
[----:B------:R-:W-:-:S13]  /*0b00*/  ISETP.NE.AND.EX P0, PT, RZ, UR5, PT, P0 ;  /* 0x00000005ff007c0c */ /* 0x000fda000bf05300 */
[----:B------:R-:W-:Y:S05]  /*0b10*/  @!P0 BRA `(.L_x_8) ;  /* 0x00000000001c8947 */ /* 0x000fea0003800000 */
[----:B0-----:R-:W0:Y:S02]  /*0b20*/  LDC.64 R6, c[0x0][0x5a0] ;  /* 0x00016800ff067b82 */ /* 0x001e240000000a00 */
[----:B0-----:R-:W2:Y:S02]  /*0b30*/  LDG.E.64 R6, desc[UR52][R6.64] ;  /* 0x0000003406067981 */ /* 0x001ea4000c1e1b00 */
[----:B--2---:R-:W-:-:S04]  /*0b40*/  ISETP.NE.U32.AND P0, PT, R6, RZ, PT ;  /* 0x000000ff0600720c */ /* 0x004fc80003f05070 */
[----:B------:R-:W-:-:S13]  /*0b50*/  ISETP.NE.AND.EX P0, PT, R7, RZ, PT, P0 ;  /* 0x000000ff0700720c */ /* 0x000fda0003f05300 */
[----:B------:R-:W-:Y:S05]  /*0b60*/  @!P0 BRA `(.L_x_8) ;  /* 0x0000000000088947 */ /* 0x000fea0003800000 */
[----:B-1----:R0:W5:Y:S01]  /*0b70*/  LD.E R89, desc[UR52][R6.64] ;  /* 0x0000003406597980 */ /* 0x002162000c101900 */
[----:B------:R-:W-:Y:S05]  /*0b80*/  BRA `(.L_x_9) ;  /* 0x0000000000247947 */ /* 0x000fea0003800000 */
.L_x_8:
[----:B------:R-:W-:Y:S02]  /*0b90*/  ULDC.64 UR4, c[0x0][0x590] ;  /* 0x0001640000047ab9 */ /* 0x000fe40000000a00 */
[----:B------:R-:W-:-:S04]  /*0ba0*/  ISETP.NE.U32.AND P0, PT, RZ, UR4, PT ;  /* 0x00000004ff007c0c */ /* 0x000fc8000bf05070 */
[----:B------:R-:W-:-:S13]  /*0bb0*/  ISETP.NE.AND.EX P0, PT, RZ, UR5, PT, P0 ;  /* 0x00000005ff007c0c */ /* 0x000fda000bf05300 */
[----:B------:R-:W-:Y:S05]  /*0bc0*/  @!P0 BRA `(.L_x_10) ;  /* 0x00000000000c8947 */ /* 0x000fea0003800000 */
[----:B0-----:R-:W1:Y:S02]  /*0bd0*/  LDC.64 R6, c[0x0][0x590] ;  /* 0x00016400ff067b82 */ /* 0x001e640000000a00 */
[----:B-1----:R1:W5:Y:S01]  /*0be0*/  LDG.E R89, desc[UR52][R6.64] ;  /* 0x0000003406597981 */ /* 0x002362000c1e1900 */
[----:B------:R-:W-:Y:S05]  /*0bf0*/  BRA `(.L_x_9) ;  /* 0x0000000000087947 */ /* 0x000fea0003800000 */
.L_x_10:
[----:B------:R-:W-:Y:S02]  /*0c00*/  ULDC UR4, c[0x0][0x584] ;  /* 0x0001610000047ab9 */ /* 0x000fe40000000800 */
[----:B-1----:R-:W-:-:S07]  /*0c10*/  IMAD.U32 R89, RZ, RZ, UR4 ;  /* 0x00000004ff597e24 */ /* 0x002fce000f8e00ff */
.L_x_9:
[----:B------:R-:W-:Y:S01]  /*0c20*/  ULDC UR4, c[0x0][0x65c] ;  /* 0x0001970000047ab9 */ /* 0x000fe20000000800 */
[----:B01----:R-:W0:Y:S01]  /*0c30*/  LDC.64 R6, c[0x0][0x650] ;  /* 0x00019400ff067b82 */ /* 0x003e220000000a00 */
[----:B------:R-:W-:Y:S01]  /*0c40*/  UISETP.NE.AND UP2, UPT, UR4, 0x1, UPT ;  /* 0x000000010400788c */ /* 0x000fe2000bf45270 */
[----:B------:R-:W-:Y:S01]  /*0c50*/  IMAD.MOV.U32 R18, RZ, RZ, -0x1 ;  /* 0xffffffffff127424 */ /* 0x000fe200078e00ff */
[----:B------:R-:W-:Y:S01]  /*0c60*/  UISETP.NE.AND UP0, UPT, UR19, 0x2, UPT ;  /* 0x000000021300788c */ /* 0x000fe2000bf05270 */
[----:B------:R-:W-:Y:S01]  /*0c70*/  IMAD.MOV.U32 R2, RZ, RZ, -0x1 ;  /* 0xffffffffff027424 */ /* 0x000fe200078e00ff */
[----:B------:R-:W-:Y:S01]  /*0c80*/  UP2UR UR38, UPR, URZ, 0x4 ;  /* 0x000000043f267883 */ /* 0x000fe20008000000 */
[----:B------:R-:W-:-:S06]  /*0c90*/  IMAD.MOV.U32 R19, RZ, RZ, -0x1 ;  /* 0xffffffffff137424 */ /* 0x000fcc00078e00ff */
[----:B------:R-:W-:Y:S01]  /*0ca0*/  @UP2 ULDC UR12, c[0x0][0x10] ;  /* 0x00000400000c2ab9 */ /* 0x000fe20000000800 */
[----:B------:R-:W-:Y:S01]  /*0cb0*/  @UP2 UMOV UR4, UR8 ;  /* 0x0000000800042c82 */ /* 0x000fe20008000000 */
[----:B------:R-:W-:Y:S01]  /*0cc0*/  @UP2 UMOV UR5, URZ ;  /* 0x0000003f00052c82 */ /* 0x000fe20008000000 */
[----:B------:R-:W-:Y:S01]  /*0cd0*/  @!UP2 ULDC UR16, c[0x0][0xc] ;  /* 0x000003000010aab9 */ /* 0x000fe20000000800 */
[----:B------:R-:W-:Y:S01]  /*0ce0*/  @UP2 UIMAD.WIDE.U32 UR12, UR15, UR12, UR4 ;  /* 0x0000000c0f0c22a5 */ /* 0x000fe2000f8e0004 */
[----:B------:R-:W-:Y:S02]  /*0cf0*/  ULDC UR10, c[0x0][0xc] ;  /* 0x00000300000a7ab9 */ /* 0x000fe40000000800 */
[----:B------:R-:W-:Y:S01]  /*0d00*/  @UP2 UMOV UR4, URZ ;  /* 0x0000003f00042c82 */ /* 0x000fe20008000000 */
[----:B------:R-:W-:Y:S01]  /*0d10*/  UMOV UR5, URZ ;  /* 0x0000003f00057c82 */ /* 0x000fe20008000000 */
[----:B------:R-:W-:Y:S01]  /*0d20*/  @UP2 UIADD3 UR18, UR13, UR4, URZ ;  /* 0x000000040d122290 */ /* 0x000fe2000fffe03f */
[----:B------:R-:W-:-:S02]  /*0d30*/  ULDC UR11, c[0x0][0x10] ;  /* 0x00000400000b7ab9 */ /* 0x000fc40000000800 */
[----:B------:R-:W-:Y:S01]  /*0d40*/  UMOV UR4, UR15 ;  /* 0x0000000f00047c82 */ /* 0x000fe20008000000 */
[----:B------:R-:W-:Y:S02]  /*0d50*/  UIMAD.WIDE.U32 UR10, UR10, UR11, URZ ;  /* 0x0000000b0a0a72a5 */ /* 0x000fe4000f8e003f */
[----:B------:R-:W-:Y:S01]  /*0d60*/  @!UP2 UIMAD.WIDE.U32 UR4, UR8, UR16, UR4 ;  /* 0x000000100804a2a5 */ /* 0x000fe2000f8e0004 */
[----:B------:R-:W-:Y:S02]  /*0d70*/  ULDC UR13, c[0x0][0x14] ;  /* 0x00000500000d7ab9 */ /* 0x000fe40000000800 */
[----:B------:R-:W-:Y:S02]  /*0d80*/  UIMAD.WIDE.U32 UR50, UR10, UR13, URZ ;  /* 0x0000000d0a3272a5 */ /* 0x000fe4000f8e003f */
[----:B------:R-:W-:Y:S02]  /*0d90*/  UIMAD UR37, UR11, UR13, URZ ;  /* 0x0000000d0b2572a4 */ /* 0x000fe4000f8e023f */
[----:B------:R-:W-:Y:S01]  /*0da0*/  @!UP2 UMOV UR12, UR4 ;  /* 0x00000004000cac82 */ /* 0x000fe20008000000 */
[----:B------:R-:W-:Y:S01]  /*0db0*/  @!UP2 UMOV UR18, UR5 ;  /* 0x000000050012ac82 */ /* 0x000fe20008000000 */
[----:B------:R-:W-:-:S02]  /*0dc0*/  UIADD3 UR37, UR51, UR37, URZ ;  /* 0x0000002533257290 */ /* 0x000fc4000fffe03f */
[----:B------:R-:W-:-:S04]  /*0dd0*/  UIADD3 UR4, UP1, UR12, UR50, URZ ;  /* 0x000000320c047290 */ /* 0x000fc8000ff3e03f */
[----:B------:R-:W-:Y:S02]  /*0de0*/  UIADD3.X UR5, UR18, UR37, URZ, UP1, !UPT ;  /* 0x0000002512057290 */ /* 0x000fe40008ffe43f */
[----:B------:R-:W-:Y:S02]  /*0df0*/  USEL UR4, UR4, UR12, !UP0 ;  /* 0x0000000c04047287 */ /* 0x000fe4000c000000 */
[----:B------:R-:W-:-:S04]  /*0e00*/  USEL UR5, UR5, UR18, !UP0 ;  /* 0x0000001205057287 */ /* 0x000fc8000c000000 */
[----:B0-----:R-:W-:Y:S01]  /*0e10*/  ISETP.LE.U32.AND P0, PT, R6, UR4, PT ;  /* 0x0000000406007c0c */ /* 0x001fe2000bf03070 */
[----:B------:R-:W-:Y:S02]  /*0e20*/  IMAD.U32 R16, RZ, RZ, UR4 ;  /* 0x00000004ff107e24 */ /* 0x000fe4000f8e00ff */
[----:B------:R-:W-:Y:S02]  /*0e30*/  IMAD.U32 R0, RZ, RZ, UR5 ;  /* 0x00000005ff007e24 */ /* 0x000fe4000f8e00ff */
[----:B------:R-:W-:-:S03]  /*0e40*/  IMAD.U32 R17, RZ, RZ, UR5 ;  /* 0x00000005ff117e24 */ /* 0x000fc6000f8e00ff */
[----:B------:R-:W-:Y:S02]  /*0e50*/  ISETP.GE.U32.AND.EX P0, PT, R0, R7, PT, P0 ;  /* 0x000000070000720c */ /* 0x000fe40003f06100 */
[----:B------:R-:W-:-:S11]  /*0e60*/  PRMT R0, RZ, 0x7610, R0 ;  /* 0x00007610ff007816 */ /* 0x000fd60000000000 */
[----:B------:R-:W-:Y:S05]  /*0e70*/  @P0 BRA `(.L_x_11) ;  /* 0x0000000400500947 */ /* 0x000fea0003800000 */
[----:B------:R-:W-:Y:S01]  /*0e80*/  ULDC.64 UR18, c[0x0][0x628] ;  /* 0x00018a0000127ab9 */ /* 0x000fe20000000a00 */
[C---:B------:R-:W-:Y:S01]  /*0e90*/  R2UR UR20, R16.reuse ;  /* 0x00000000101472ca */ /* 0x040fe200000e0000 */
[----:B------:R-:W-:Y:S01]  /*0ea0*/  ULDC UR16, c[0x0][0x630] ;  /* 0x00018c0000107ab9 */ /* 0x000fe20000000800 */
[----:B------:R-:W-:Y:S02]  /*0eb0*/  ISETP.NE.U32.AND P0, PT, RZ, UR18, PT ;  /* 0x00000012ff007c0c */ /* 0x000fe4000bf05070 */
[----:B------:R-:W-:Y:S02]  /*0ec0*/  R2UR UR4, R16 ;  /* 0x00000000100472ca */ /* 0x000fe400000e0000 */
[----:B------:R-:W-:Y:S02]  /*0ed0*/  ISETP.NE.AND.EX P0, PT, RZ, UR19, PT, P0 ;  /* 0x00000013ff007c0c */ /* 0x000fe4000bf05300 */
[----:B------:R-:W-:-:S11]  /*0ee0*/  R2UR UR5, R17 ;  /* 0x00000000110572ca */ /* 0x000fd600000e0000 */
[----:B------:R-:W-:Y:S05]  /*0ef0*/  @!P0 BRA `(.L_x_12) ;  /* 0x0000000000308947 */ /* 0x000fea0003800000 */
[----:B------:R-:W-:Y:S01]  /*0f00*/  R2UR UR4, R16 ;  /* 0x00000000100472ca */ /* 0x000fe200000e0000 */
[----:B------:R-:W-:Y:S01]  /*0f10*/  ULDC UR12, c[0x0][0x634] ;  /* 0x00018d00000c7ab9 */ /* 0x000fe20000000800 */
[----:B------:R-:W-:-:S11]  /*0f20*/  R2UR UR15, R17 ;  /* 0x00000000110f72ca */ /* 0x000fd600000e0000 */
[----:B------:R-:W-:-:S04]  /*0f30*/  UIADD3 UR12, UP1, UR4, UR12, URZ ;  /* 0x0000000c040c7290 */ /* 0x000fc8000ff3e03f */
[----:B------:R-:W-:-:S04]  /*0f40*/  UIADD3.X UR15, URZ, UR15, URZ, UP1, !UPT ;  /* 0x0000000f3f0f7290 */ /* 0x000fc80008ffe43f */
[----:B------:R-:W-:-:S04]  /*0f50*/  UIMAD.WIDE.U32 UR4, UR15, UR18, URZ ;  /* 0x000000120f0472a5 */ /* 0x000fc8000f8e003f */
[----:B------:R-:W-:Y:S02]  /*0f60*/  UIMAD.WIDE.U32 UR10, UP1, UR12, UR19, UR4 ;  /* 0x000000130c0a72a5 */ /* 0x000fe4000f820004 */
[----:B------:R-:W-:Y:S02]  /*0f70*/  UIMAD.WIDE.U32 UR4, UR12, UR18, URZ ;  /* 0x000000120c0472a5 */ /* 0x000fe4000f8e003f */
[----:B------:R-:W-:Y:S02]  /*0f80*/  UIADD3.X UR13, URZ, URZ, URZ, UP1, !UPT ;  /* 0x0000003f3f0d7290 */ /* 0x000fe40008ffe43f */
[----:B------:R-:W-:Y:S01]  /*0f90*/  UIADD3 URZ, UP1, UR5, UR10, URZ ;  /* 0x0000000a053f7290 */ /* 0x000fe2000ff3e03f */
[----:B------:R-:W-:-:S03]  /*0fa0*/  UMOV UR12, UR11 ;  /* 0x0000000b000c7c82 */ /* 0x000fc60008000000 */
[----:B------:R-:W-:-:S12]  /*0fb0*/  UIMAD.WIDE.U32.X UR4, UR15, UR19, UR12, UP1 ;  /* 0x000000130f0472a5 */ /* 0x000fd800088e040c */
.L_x_12:
[----:B------:R-:W-:Y:S01]  /*0fc0*/  USHF.R.U64 UR4, UR4, UR16, UR5 ;  /* 0x0000001004047299 */ /* 0x000fe20008001205 */
[----:B------:R-:W-:Y:S01]  /*0fd0*/  R2UR UR11, R17 ;  /* 0x00000000110b72ca */ /* 0x000fe200000e0000 */
[----:B------:R-:W-:Y:S02]  /*0fe0*/  USHF.R.U32.HI UR5, URZ, UR16, UR5 ;  /* 0x000000103f057299 */ /* 0x000fe40008011605 */
[----:B------:R-:W-:Y:S01]  /*0ff0*/  UIADD3 UR12, UP1, URZ, -UR4, URZ ;  /* 0x800000043f0c7290 */ /* 0x000fe2000ff3e03f */
[----:B------:R-:W-:Y:S01]  /*1000*/  ULDC.64 UR18, c[0x0][0x620] ;  /* 0x0001880000127ab9 */ /* 0x000fe20000000a00 */
[----:B------:R-:W-:Y:S02]  /*1010*/  UISETP.NE.AND UP2, UPT, UR38, URZ, UPT ;  /* 0x0000003f2600728c */ /* 0x000fe4000bf45270 */
[----:B------:R-:W-:Y:S01]  /*1020*/  UIADD3.X UR5, URZ, ~UR5, URZ, UP1, !UPT ;  /* 0x800000053f057290 */ /* 0x000fe20008ffe43f */
[----:B------:R-:W-:Y:S01]  /*1030*/  UMOV UR10, UR20 ;  /* 0x00000014000a7c82 */ /* 0x000fe20008000000 */
[----:B------:R-:W-:-:S02]  /*1040*/  ULDC UR13, c[0x0][0x618] ;  /* 0x00018600000d7ab9 */ /* 0x000fc40000000800 */
[----:B------:R-:W-:Y:S02]  /*1050*/  UIMAD UR5, UR5, UR18, URZ ;  /* 0x00000012050572a4 */ /* 0x000fe4000f8e023f */
[----:B------:R-:W-:Y:S02]  /*1060*/  UIMAD.WIDE.U32 UR10, UR12, UR18, UR10 ;  /* 0x000000120c0a72a5 */ /* 0x000fe4000f8e000a */
[----:B------:R-:W-:Y:S02]  /*1070*/  UIMAD UR12, UR12, UR19, UR5 ;  /* 0x000000130c0c72a4 */ /* 0x000fe4000f8e0205 */
[----:B------:R-:W-:Y:S02]  /*1080*/  @UP2 UIMAD UR7, UR17, UR9, UR8 ;  /* 0x00000009110722a4 */ /* 0x000fe4000f8e0208 */
[----:B------:R-:W-:Y:S01]  /*1090*/  UIADD3 UR11, UR11, UR12, URZ ;  /* 0x0000000c0b0b7290 */ /* 0x000fe2000fffe03f */
[----:B------:R-:W-:Y:S01]  /*10a0*/  ULDC.64 UR8, c[0x0][0x640] ;  /* 0x0001900000087ab9 */ /* 0x000fe20000000a00 */
[----:B------:R-:W-:-:S02]  /*10b0*/  ULDC UR15, c[0x0][0x608] ;  /* 0x00018200000f7ab9 */ /* 0x000fc40000000800 */
[----:B------:R-:W-:Y:S01]  /*10c0*/  USHF.R.U64 UR20, UR10, UR13, UR11 ;  /* 0x0000000d0a147299 */ /* 0x000fe2000800120b */
[----:B------:R-:W-:Y:S01]  /*10d0*/  ISETP.NE.U32.AND P0, PT, RZ, UR8, PT ;  /* 0x00000008ff007c0c */ /* 0x000fe2000bf05070 */
[----:B------:R-:W-:Y:S01]  /*10e0*/  USHF.R.U32.HI UR11, URZ, UR13, UR11 ;  /* 0x0000000d3f0b7299 */ /* 0x000fe2000801160b */
[----:B------:R-:W-:Y:S02]  /*10f0*/  ULDC UR21, c[0x0][0x658] ;  /* 0x0001960000157ab9 */ /* 0x000fe40000000800 */
[----:B------:R-:W-:Y:S01]  /*1100*/  ISETP.NE.AND.EX P0, PT, RZ, UR9, PT, P0 ;  /* 0x00000009ff007c0c */ /* 0x000fe2000bf05300 */
[----:B------:R-:W-:Y:S02]  /*1110*/  USHF.R.U64 UR25, UR20, UR15, UR11 ;  /* 0x0000000f14197299 */ /* 0x000fe4000800120b */
[----:B------:R-:W-:Y:S01]  /*1120*/  USHF.R.U32.HI UR11, URZ, UR15, UR11 ;  /* 0x0000000f3f0b7299 */ /* 0x000fe2000801160b */
[----:B------:R-:W-:Y:S01]  /*1130*/  UMOV UR10, 0xffffffff ;  /* 0xffffffff000a7882 */ /* 0x000fe20000000000 */
[----:B------:R-:W-:Y:S01]  /*1140*/  ULDC UR5, c[0x0][0x600] ;  /* 0x0001800000057ab9 */ /* 0x000fe20000000800 */
[----:B------:R-:W-:-:S02]  /*1150*/  USHF.L.U32 UR10, UR10, UR21, URZ ;  /* 0x000000150a0a7299 */ /* 0x000fc4000800063f */
[----:B------:R-:W-:Y:S02]  /*1160*/  USHF.R.U64 UR26, UR25, UR21, UR11 ;  /* 0x00000015191a7299 */ /* 0x000fe4000800120b */
[----:B------:R-:W-:Y:S02]  /*1170*/  ULOP3.LUT UR15, URZ, UR10, URZ, 0x33, !UPT ;  /* 0x0000000a3f0f7292 */ /* 0x000fe4000f8e333f */
[----:B------:R-:W-:Y:S02]  /*1180*/  UIADD3 UR19, UR5, -0x1, URZ ;  /* 0xffffffff05137890 */ /* 0x000fe4000fffe03f */
[----:B------:R-:W-:Y:S01]  /*1190*/  USHF.R.U32.HI UR11, URZ, UR21, UR11 ;  /* 0x000000153f0b7299 */ /* 0x000fe2000801160b */
[----:B------:R-:W-:Y:S01]  /*11a0*/  ULDC UR22, c[0x0][0x648] ;  /* 0x0001920000167ab9 */ /* 0x000fe20000000800 */
[----:B------:R-:W-:Y:S01]  /*11b0*/  ULDC UR23, c[0x0][0x638] ;  /* 0x00018e0000177ab9 */ /* 0x000fe20000000800 */
[----:B------:R-:W-:Y:S01]  /*11c0*/  UMOV UR24, 0x1 ;  /* 0x0000000100187882 */ /* 0x000fe20000000000 */
[----:B------:R-:W-:Y:S01]  /*11d0*/  UMOV UR10, UR26 ;  /* 0x0000001a000a7c82 */ /* 0x000fe20008000000 */
[----:B------:R-:W-:Y:S07]  /*11e0*/  @!P0 BRA `(.L_x_13) ;  /* 0x0000000000308947 */ /* 0x000fee0003800000 */
[----:B------:R-:W-:Y:S02]  /*11f0*/  ULDC UR16, c[0x0][0x64c] ;  /* 0x0001930000107ab9 */ /* 0x000fe40000000800 */
        /* <DEDUP_REMOVED lines=8> */
[----:B------:R-:W-:-:S07]  /*1280*/  UIMAD.WIDE.U32.X UR8, UR18, UR9, UR16, UP1 ;  /* 0x00000009120872a5 */ /* 0x000fce00088e0410 */
[----:B------:R-:W-:Y:S01]  /*1290*/  UMOV UR10, UR8 ;  /* 0x00000008000a7c82 */ /* 0x000fe20008000000 */
[----:B------:R-:W-:-:S05]  /*12a0*/  UMOV UR11, UR9 ;  /* 0x00000009000b7c82 */ /* 0x000fca0008000000 */
.L_x_13:
[----:B------:R-:W-:Y:S01]  /*12b0*/  USHF.R.U64 UR9, UR10, UR22, UR11 ;  /* 0x000000160a097299 */ /* 0x000fe2000800120b */
[----:B------:R-:W-:Y:S01]  /*12c0*/  IMAD.MOV.U32 R0, RZ, RZ, 0x1 ;  /* 0x00000001ff007424 */ /* 0x000fe200078e00ff */
[----:B------:R-:W-:Y:S01]  /*12d0*/  USHF.L.U32 UR8, UR24, UR21, URZ ;  /* 0x0000001518087299 */ /* 0x000fe2000800063f */
[----:B------:R-:W-:Y:S01]  /*12e0*/  IMAD.U32 R19, RZ, RZ, UR4 ;  /* 0x00000004ff137e24 */ /* 0x000fe2000f8e00ff */
[----:B------:R-:W-:Y:S02]  /*12f0*/  ULOP3.LUT UR15, UR25, UR15, URZ, 0xc0, !UPT ;  /* 0x0000000f190f7292 */ /* 0x000fe4000f8ec03f */
[----:B------:R-:W-:Y:S02]  /*1300*/  UIADD3 UR10, -UR9, URZ, URZ ;  /* 0x0000003f090a7290 */ /* 0x000fe4000fffe13f */
[----:B------:R-:W-:Y:S02]  /*1310*/  UIMAD UR15, UR8, UR9, UR15 ;  /* 0x00000009080f72a4 */ /* 0x000fe4000f8e020f */
[----:B------:R-:W-:-:S02]  /*1320*/  ULOP3.LUT UR19, UR20, UR19, URZ, 0xc0, !UPT ;  /* 0x0000001314137292 */ /* 0x000fc4000f8ec03f */
[----:B------:R-:W-:Y:S01]  /*1330*/  UIMAD UR8, UR10, UR23, UR26 ;  /* 0x000000170a0872a4 */ /* 0x000fe2000f8e021a */
[----:B------:R-:W-:Y:S01]  /*1340*/  ULDC UR9, c[0x0][0x610] ;  /* 0x0001840000097ab9 */ /* 0x000fe20000000800 */
[----:B------:R-:W-:Y:S02]  /*1350*/  UISETP.NE.AND UP1, UPT, UR38, URZ, UPT ;  /* 0x0000003f2600728c */ /* 0x000fe4000bf25270 */
[----:B------:R-:W-:Y:S02]  /*1360*/  UIMAD UR7, UR15, UR9, UR7 ;  /* 0x000000090f0772a4 */ /* 0x000fe4000f8e0207 */
[----:B------:R-:W-:-:S04]  /*1370*/  UIMAD UR8, UR8, UR5, UR19 ;  /* 0x00000005080872a4 */ /* 0x000fc8000f8e0213 */
[----:B------:R-:W-:Y:S02]  /*1380*/  USEL UR5, UR8, UR7, !UP1 ;  /* 0x0000000708057287 */ /* 0x000fe4000c800000 */
[----:B------:R-:W-:-:S04]  /*1390*/  USEL UR7, UR7, UR8, !UP1 ;  /* 0x0000000807077287 */ /* 0x000fc8000c800000 */
[----:B------:R-:W-:Y:S02]  /*13a0*/  IMAD.U32 R2, RZ, RZ, UR5 ;  /* 0x00000005ff027e24 */ /* 0x000fe4000f8e00ff */
[----:B------:R-:W-:-:S07]  /*13b0*/  IMAD.U32 R18, RZ, RZ, UR7 ;  /* 0x00000007ff127e24 */ /* 0x000fce000f8e00ff */
.L_x_11:
[----:B------:R-:W-:Y:S05]  /*13c0*/  @!P1 BRA `(.L_x_14) ;  /* 0x00000000000c9947 */ /* 0x000fea0003800000 */
[----:B------:R-:W-:Y:S01]  /*13d0*/  UCGABAR_WAIT ;  /* 0x0000000000007dc7 */ /* 0x000fe20008000000 */
[----:B------:R-:W-:Y:S01]  /*13e0*/  CCTL.IVALL ;  /* 0x00000000ff00798f */ /* 0x000fe20002000000 */
[----:B------:R-:W-:Y:S05]  /*13f0*/  BRA `(.L_x_15) ;  /* 0x0000000000047947 */ /* 0x000fea0003800000 */
.L_x_14:
[----:B------:R-:W-:Y:S06]  /*1400*/  BAR.SYNC.DEFER_BLOCKING 0x0 ;  /* 0x0000000000007b1d */ /* 0x000fec0000010000 */
.L_x_15:
[----:B------:R-:W-:Y:S02]  /*1410*/  ULDC UR4, c[0x0][0x28c] ;  /* 0x0000a30000047ab9 */ /* 0x000fe40000000800 */
[----:B------:R-:W-:-:S04]  /*1420*/  UIADD3 UR4, UR4, 0x1f, URZ ;  /* 0x0000001f04047890 */ /* 0x000fc8000fffe03f */
[----:B------:R-:W-:-:S04]  /*1430*/  USHF.R.S32.HI UR5, URZ, 0x1f, UR4 ;  /* 0x0000001f3f057899 */ /* 0x000fc80008011404 */
[----:B------:R-:W-:-:S04]  /*1440*/  ULEA.HI UR5, UR5, UR4, URZ, 0x5 ;  /* 0x0000000405057291 */ /* 0x000fc8000f8f283f */
[----:B------:R-:W-:Y:S01]  /*1450*/  USHF.R.S32.HI UR39, URZ, 0x5, UR5 ;  /* 0x000000053f277899 */ /* 0x000fe20008011405 */
[----:B------:R-:W-:Y:S11]  /*1460*/  @!P2 BRA `(.L_x_16) ;  /* 0x00000054007ca947 */ /* 0x000ff60003800000 */
[----:B------:R-:W-:-:S06]  /*1470*/  UISETP.GT.U32.AND UP1, UPT, UR14, 0x1, UPT ;  /* 0x000000010e00788c */ /* 0x000fcc000bf24070 */
[----:B------:R-:W-:-:S13]  /*1480*/  PLOP3.LUT P0, PT, PT, PT, UP1, 0x80, 0x0 ;  /* 0x000000000000781c */ /* 0x000fda0003f0f018 */
[----:B------:R-:W-:Y:S05]  /*1490*/  @P0 EXIT ;  /* 0x000000000000094d */ /* 0x000fea0003800000 */
.L_x_17:
[----:B------:R-:W-:-:S08]  /*14a0*/  NOP ;  /* 0x0000000000007918 */ /* 0x000fd00000000000 */
[----:B------:R-:W0:Y:S02]  /*14b0*/  USETMAXREG.TRY_ALLOC.CTAPOOL UP1, 0xe8 ;  /* 0x000000e8000079c8 */ /* 0x000e240008020600 */
[----:B0-----:R-:W-:-:S13]  /*14c0*/  PLOP3.LUT P0, PT, PT, PT, UP1, 0x80, 0x0 ;  /* 0x000000000000781c */ /* 0x001fda0003f0f018 */
[----:B------:R-:W-:Y:S05]  /*14d0*/  @!P0 BRA `(.L_x_17) ;  /* 0xfffffffc00f08947 */ /* 0x000fea000383ffff */
[----:B------:R-:W-:-:S13]  /*14e0*/  LOP3.LUT P0, RZ, R0, 0xff, RZ, 0xc0, !PT ;  /* 0x000000ff00ff7812 */ /* 0x000fda000780c0ff */
[----:B------:R-:W-:Y:S05]  /*14f0*/  @!P0 EXIT ;  /* 0x000000000000894d */ /* 0x000fea0003800000 */
[----:B------:R-:W0:Y:S01]  /*1500*/  S2UR UR5, SR_CgaCtaId ;  /* 0x00000000000579c3 */ /* 0x000e220000008800 */
[----:B------:R-:W-:Y:S01]  /*1510*/  VIADD R5, R5, 0xffffffff ;  /* 0xffffffff05057836 */ /* 0x000fe20000000000 */
[CC--:B------:R-:W-:Y:S01]  /*1520*/  LEA.HI R0, R9.reuse, R4.reuse, RZ, 0x2 ;  /* 0x0000000409007211 */ /* 0x0c0fe200078f10ff */
[----:B------:R-:W-:Y:S01]  /*1530*/  USHF.R.U32.HI UR4, URZ, 0x2, UR39 ;  /* 0x000000023f047899 */ /* 0x000fe20008011627 */
[----:B------:R-:W-:Y:S01]  /*1540*/  LEA.HI R9, R9, R4, RZ, 0x5 ;  /* 0x0000000409097211 */ /* 0x000fe200078f28ff */
[----:B------:R-:W-:Y:S01]  /*1550*/  UMOV UR42, 0x400 ;  /* 0x00000400002a7882 */ /* 0x000fe20000000000 */
[----:B------:R-:W-:Y:S01]  /*1560*/  R2UR UR49, R5 ;  /* 0x00000000053172ca */ /* 0x000fe200000e0000 */
[----:B------:R-:W-:Y:S01]  /*1570*/  ULOP3.LUT UR43, UR39, 0x3, URZ, 0xc0, !UPT ;  /* 0x00000003272b7892 */ /* 0x000fe2000f8ec03f */
[--C-:B------:R-:W-:Y:S01]  /*1580*/  SHF.R.S32.HI R90, RZ, 0x2, R0.reuse ;  /* 0x00000002ff5a7819 */ /* 0x100fe20000011400 */
[----:B------:R-:W-:Y:S01]  /*1590*/  ULOP3.LUT UR4, UR4, 0x1, URZ, 0xc0, !UPT ;  /* 0x0000000104047892 */ /* 0x000fe2000f8ec03f */
[----:B------:R-:W-:Y:S01]  /*15a0*/  SHF.R.S32.HI R3, RZ, 0x1f, R0 ;  /* 0x0000001fff037819 */ /* 0x000fe20000011400 */
[----:B------:R-:W-:Y:S01]  /*15b0*/  USEL UR43, UR43, URZ, !UP0 ;  /* 0x0000003f2b2b7287 */ /* 0x000fe2000c000000 */
[----:B------:R-:W-:Y:S01]  /*15c0*/  SHF.R.S32.HI R9, RZ, 0x5, R9 ;  /* 0x00000005ff097819 */ /* 0x000fe20000011409 */
[----:B------:R-:W-:Y:S01]  /*15d0*/  UISETP.EQ.U32.AND UP0, UPT, UR4, 0x1, !UP0 ;  /* 0x000000010400788c */ /* 0x000fe2000c702070 */
[----:B------:R-:W-:Y:S01]  /*15e0*/  LEA.HI R3, R3, R90, RZ, 0x3 ;  /* 0x0000005a03037211 */ /* 0x000fe200078f18ff */
[----:B------:R-:W-:Y:S01]  /*15f0*/  UISETP.LT.AND UP1, UPT, UR39, 0x1, UPT ;  /* 0x000000012700788c */ /* 0x000fe2000bf21270 */
[----:B------:R-:W-:Y:S01]  /*1600*/  ISETP.NE.AND P0, PT, R5, RZ, PT ;  /* 0x000000ff0500720c */ /* 0x000fe20003f05270 */
[----:B------:R-:W-:Y:S01]  /*1610*/  ULDC UR6, c[0x0][0x284] ;  /* 0x0000a10000067ab9 */ /* 0x000fe20000000800 */
[----:B------:R-:W-:Y:S01]  /*1620*/  LOP3.LUT R3, R3, 0xfffffff8, RZ, 0xc0, !PT ;  /* 0xfffffff803037812 */ /* 0x000fe200078ec0ff */
[----:B------:R-:W-:Y:S01]  /*1630*/  USHF.L.U32 UR49, UR49, 0x3, URZ ;  /* 0x0000000331317899 */ /* 0x000fe2000800063f */
[----:B------:R-:W-:Y:S01]  /*1640*/  SEL R100, RZ, 0x1, P0 ;  /* 0x00000001ff647807 */ /* 0x000fe20000000000 */
[----:B------:R-:W-:-:S02]  /*1650*/  USEL UR45, UR39, 0x1, UP1 ;  /* 0x00000001272d7887 */ /* 0x000fc40008800000 */
[----:B------:R-:W-:Y:S01]  /*1660*/  IMAD.IADD R90, R90, 0x1, -R3 ;  /* 0x000000015a5a7824 */ /* 0x000fe200078e0a03 */
[----:B0-----:R-:W-:Y:S01]  /*1670*/  ULEA UR42, UR5, UR42, 0x18 ;  /* 0x0000002a052a7291 */ /* 0x001fe2000f8ec03f */
[----:B------:R-:W-:Y:S01]  /*1680*/  IMAD.U32 R94, RZ, RZ, UR49 ;  /* 0x00000031ff5e7e24 */ /* 0x000fe2000f8e00ff */
[----:B------:R-:W-:Y:S01]  /*1690*/  LOP3.LUT R3, R0, 0xfffffffc, RZ, 0xc0, !PT ;  /* 0xfffffffc00037812 */ /* 0x000fe200078ec0ff */
[C-C-:B------:R-:W-:Y:S01]  /*16a0*/  IMAD R97, R9.reuse, -0x10, -R90.reuse ;  /* 0xfffffff009617824 */ /* 0x140fe200078e0a5a */
[----:B------:R-:W-:Y:S01]  /*16b0*/  UIADD3 UR44, UR42, 0x50, URZ ;  /* 0x000000502a2c7890 */ /* 0x000fe2000fffe03f */
[--C-:B------:R-:W-:Y:S01]  /*16c0*/  SHF.R.S32.HI R91, RZ, 0x1f, R90.reuse ;  /* 0x0000001fff5b7819 */ /* 0x100fe2000001145a */
[----:B------:R-:W-:Y:S01]  /*16d0*/  UIADD3 UR4, UR42, 0x180, URZ ;  /* 0x000001802a047890 */ /* 0x000fe2000fffe03f */
[----:B------:R-:W-:Y:S01]  /*16e0*/  LOP3.LUT R96, R94, 0x8, RZ, 0xc0, !PT ;  /* 0x000000085e607812 */ /* 0x000fe200078ec0ff */
[----:B------:R-:W-:Y:S01]  /*16f0*/  UIADD3 UR5, UR42, 0x4180, URZ ;  /* 0x000041802a057890 */ /* 0x000fe2000fffe03f */
[----:B------:R-:W-:Y:S01]  /*1700*/  IMAD.IADD R92, R4, 0x1, -R3 ;  /* 0x00000001045c7824 */ /* 0x000fe200078e0a03 */
[----:B------:R-:W-:Y:S01]  /*1710*/  USHF.R.U32.HI UR4, URZ, 0x4, UR4 ;  /* 0x000000043f047899 */ /* 0x000fe20008011604 */
[----:B------:R-:W-:Y:S01]  /*1720*/  IMAD.U32 R93, RZ, RZ, UR44 ;  /* 0x0000002cff5d7e24 */ /* 0x000fe2000f8e00ff */
[----:B------:R-:W-:Y:S01]  /*1730*/  USHF.R.U32.HI UR5, URZ, 0x4, UR5 ;  /* 0x000000043f057899 */ /* 0x000fe20008011605 */
[----:B------:R-:W-:Y:S01]  /*1740*/  IMAD.WIDE R90, R9, 0x10, R90 ;  /* 0x00000010095a7825 */ /* 0x000fe200078e025a */
[----:B------:R-:W-:Y:S01]  /*1750*/  ULOP3.LUT UR4, UR4, 0x3fff, URZ, 0xc0, !UPT ;  /* 0x00003fff04047892 */ /* 0x000fe2000f8ec03f */
[----:B------:R-:W-:Y:S01]  /*1760*/  LOP3.LUT R94, R94, 0x8, RZ, 0xc, !PT ;  /* 0x000000085e5e7812 */ /* 0x000fe200078e0cff */
[----:B------:R-:W-:Y:S01]  /*1770*/  ULOP3.LUT UR5, UR5, 0x3fff, URZ, 0xc0, !UPT ;  /* 0x00003fff05057892 */ /* 0x000fe2000f8ec03f */
[----:B------:R-:W-:Y:S01]  /*1780*/  VIADD R95, R93, UR49 ;  /* 0x000000315d5f7c36 */ /* 0x000fe20008000000 */
[----:B------:R-:W-:Y:S01]  /*1790*/  LOP3.LUT R96, R96, 0x18, RZ, 0x3c, !PT ;  /* 0x0000001860607812 */ /* 0x000fe200078e3cff */
[----:B------:R-:W-:Y:S01]  /*17a0*/  VIADD R97, R97, UR6 ;  /* 0x0000000661617c36 */ /* 0x000fe20008000000 */
[----:B------:R-:W-:-:S02]  /*17b0*/  ULOP3.LUT UR40, UR36, 0x1, URZ, 0xfc, !UPT ;  /* 0x0000000124287892 */ /* 0x000fc4000f8efc3f */
[----:B------:R-:W-:Y:S02]  /*17c0*/  USHF.L.U32 UR41, UR39, 0x1, URZ ;  /* 0x0000000127297899 */ /* 0x000fe4000800063f */
[----:B------:R-:W-:Y:S02]  /*17d0*/  UIADD3 UR45, -UR45, UR39, URZ ;  /* 0x000000272d2d7290 */ /* 0x000fe4000fffe13f */
[----:B------:R-:W-:Y:S02]  /*17e0*/  USEL UR46, URZ, 0x1, !UP0 ;  /* 0x000000013f2e7887 */ /* 0x000fe4000c000000 */
[----:B------:R-:W-:Y:S02]  /*17f0*/  ULOP3.LUT UR47, UR4, 0x10000, URZ, 0xfc, !UPT ;  /* 0x00010000042f7892 */ /* 0x000fe4000f8efc3f */
[----:B------:R-:W-:-:S12]  /*1800*/  ULOP3.LUT UR48, UR5, 0x10000, URZ, 0xfc, !UPT ;  /* 0x0001000005307892 */ /* 0x000fd8000f8efc3f */
.L_x_165:
[----:B------:R-:W-:Y:S01]  /*1810*/  SHF.L.U32 R0, R100, 0x1f, RZ ;  /* 0x0000001f64007819 */ /* 0x000fe200000006ff */
[----:B------:R-:W-:Y:S02]  /*1820*/  ULDC UR4, c[0x0][0x28c] ;  /* 0x0000a30000047ab9 */ /* 0x000fe40000000800 */
[----:B------:R-:W-:Y:S01]  /*1830*/  ISETP.LT.AND P1, PT, RZ, UR4, PT ;  /* 0x00000004ff007c0c */ /* 0x000fe2000bf21270 */
[----:B------:R-:W0:Y:S02]  /*1840*/  SYNCS.PHASECHK.TRANS64.TRYWAIT P0, [R93+UR49], R0 ;  /* 0x000000005d0075a7 */ /* 0x000e240008000171 */
[----:B0-23--:R-:W-:Y:S10]  /*1850*/  @!P0 BRA `(.L_x_18) ;  /* 0x0000006000888947 */ /* 0x00dff40003800000 */
.L_x_187:
[----:B------:R-:W-:Y:S05]  /*1860*/  @P1 BRA `(.L_x_19) ;  /* 0x0000000000401947 */ /* 0x000fea0003800000 */
[----:B0-----:R-:W-:Y:S01]  /*1870*/  MOV R0, 0x0 ;  /* 0x0000000000007802 */ /* 0x001fe20000000f00 */
[----:B------:R-:W-:Y:S01]  /*1880*/  ULDC.64 UR4, c[0x4][0x68] ;  /* 0x01001a0000047ab9 */ /* 0x000fe20000000a00 */
[----:B------:R-:W-:Y:S01]  /*1890*/  ULDC.64 UR6, c[0x4][0x8] ;  /* 0x0100020000067ab9 */ /* 0x000fe20000000a00 */
[----:B------:R-:W-:Y:S01]  /*18a0*/  IMAD.U32 R4, RZ, RZ, UR4 ;  /* 0x00000004ff047e24 */ /* 0x000fe2000f8e00ff */
[----:B------:R0:W1:Y:S01]  /*18b0*/  LDC.64 R14, c[0x4][R0] ;  /* 0x01000000000e7b82 */ /* 0x0000620000000a00 */
[----:B------:R-:W-:Y:S01]  /*18c0*/  IMAD.U32 R5, RZ, RZ, UR5 ;  /* 0x00000005ff057e24 */ /* 0x000fe2000f8e00ff */
[----:B------:R-:W-:Y:S01]  /*18d0*/  ULDC.64 UR4, c[0x4][0x70] ;  /* 0x01001c0000047ab9 */ /* 0x000fe20000000a00 */
[----:B------:R-:W-:Y:S02]  /*18e0*/  IMAD.U32 R10, RZ, RZ, UR6 ;  /* 0x00000006ff0a7e24 */ /* 0x000fe4000f8e00ff */
[----:B------:R-:W-:Y:S02]  /*18f0*/  IMAD.U32 R6, RZ, RZ, UR4 ;  /* 0x00000004ff067e24 */ /* 0x000fe4000f8e00ff */
[----:B------:R-:W-:-:S02]  /*1900*/  IMAD.U32 R7, RZ, RZ, UR5 ;  /* 0x00000005ff077e24 */ /* 0x000fc4000f8e00ff */
[----:B------:R-:W-:Y:S02]  /*1910*/  IMAD.U32 R11, RZ, RZ, UR7 ;  /* 0x00000007ff0b7e24 */ /* 0x000fe4000f8e00ff */
[----:B------:R-:W-:Y:S02]  /*1920*/  IMAD.MOV.U32 R8, RZ, RZ, 0x1e1 ;  /* 0x000001e1ff087424 */ /* 0x000fe400078e00ff */
[----:B------:R-:W-:Y:S02]  /*1930*/  IMAD.MOV.U32 R12, RZ, RZ, 0x1 ;  /* 0x00000001ff0c7424 */ /* 0x000fe400078e00ff */
[----:B0-----:R-:W-:-:S07]  /*1940*/  IMAD.MOV.U32 R13, RZ, RZ, RZ ;  /* 0x000000ffff0d7224 */ /* 0x001fce00078e00ff */
[----:B------:R-:W-:-:S07]  /*1950*/  LEPC R20, `(.L_x_19) ;  /* 0x000000001014794e */ /* 0x000fce0000000000 */
[----:B-1---5:R-:W-:Y:S05]  /*1960*/  CALL.ABS.NOINC R14 ;  /* 0x000000000e007343 */ /* 0x022fea0003c00000 */
.L_x_19:
[----:B0-----:R-:W-:-:S05]  /*1970*/  IMAD.U32 R0, RZ, RZ, UR40 ;  /* 0x00000028ff007e24 */ /* 0x001fca000f8e00ff */
[----:B------:R-:W-:-:S13]  /*1980*/  ISETP.NE.AND P0, PT, R0, 0x3, PT ;  /* 0x000000030000780c */ /* 0x000fda0003f05270 */
[----:B------:R-:W-:Y:S05]  /*1990*/  @!P0 BRA `(.L_x_20) ;  /* 0x0000000000048947 */ /* 0x000fea0003800000 */
[----:B------:R-:W-:Y:S01]  /*19a0*/  BPT.TRAP 0x1 ;  /* 0x000000040000795c */ /* 0x000fe20000300000 */
.L_x_20:
[----:B------:R-:W-:Y:S02]  /*19b0*/  IMAD.U32 R3, RZ, RZ, UR43 ;  /* 0x0000002bff037e24 */ /* 0x000fe4000f8e00ff */
[----:B------:R-:W-:-:S03]  /*19c0*/  IMAD.U32 R0, RZ, RZ, UR46 ;  /* 0x0000002eff007e24 */ /* 0x000fc6000f8e00ff */
[----:B------:R-:W-:Y:S02]  /*19d0*/  LEA R3, R3, UR42, 0x3 ;  /* 0x0000002a03037c11 */ /* 0x000fe4000f8e18ff */
[----:B------:R-:W-:-:S04]  /*19e0*/  SHF.L.U32 R0, R0, 0x1f, RZ ;  /* 0x0000001f00007819 */ /* 0x000fc800000006ff */
[----:B------:R0:W1:Y:S01]  /*19f0*/  SYNCS.PHASECHK.TRANS64.TRYWAIT P1, [R3+URZ], R0 ;  /* 0x00000000030075a7 */ /* 0x000062000802017f */
[----:B------:R-:W-:Y:S05]  /*1a00*/  @!P0 BRA `(.L_x_21) ;  /* 0x0000000000048947 */ /* 0x000fea0003800000 */
[----:B------:R-:W-:Y:S01]  /*1a10*/  BPT.TRAP 0x1 ;  /* 0x000000040000795c */ /* 0x000fe20000300000 */
.L_x_21:
[----:B-1----:R-:W-:Y:S05]  /*1a20*/  @P1 BRA `(.L_x_22) ;  /* 0x0000000000081947 */ /* 0x002fea0003800000 */
[----:B------:R-:W1:Y:S02]  /*1a30*/  SYNCS.PHASECHK.TRANS64.TRYWAIT P1, [R3+URZ], R0 ;  /* 0x00000000030075a7 */ /* 0x000e64000802017f */
[----:B-1----:R-:W-:Y:S05]  /*1a40*/  @!P1 BRA `(.L_x_23) ;  /* 0x0000006000209947 */ /* 0x002fea0003800000 */
.L_x_22:
[----:B------:R-:W-:Y:S05]  /*1a50*/  WARPSYNC.ALL ;  /* 0x0000000000007948 */ /* 0x000fea0003800000 */
[----:B------:R-:W-:Y:S01]  /*1a60*/  ULEA UR4, UR43, UR47, 0x8 ;  /* 0x0000002f2b047291 */ /* 0x000fe2000f8e403f */
[----:B------:R-:W-:Y:S01]  /*1a70*/  WARPGROUP.ARRIVE ;  /* 0x00000000000079c5 */ /* 0x000fe20000000000 */
[----:B------:R-:W-:Y:S01]  /*1a80*/  ULEA UR6, UR43, UR48, 0x9 ;  /* 0x000000302b067291 */ /* 0x000fe2000f8e483f */
[----:B01----:R-:W-:Y:S01]  /*1a90*/  IMAD.U32 R0, RZ, RZ, UR45 ;  /* 0x0000002dff007e24 */ /* 0x003fe2000f8e00ff */
[----:B------:R-:W-:Y:S01]  /*1aa0*/  UMOV UR5, 0x80000020 ;  /* 0x8000002000057882 */ /* 0x000fe20000000000 */
[----:B------:R-:W-:-:S03]  /*1ab0*/  UMOV UR7, 0x80000020 ;  /* 0x8000002000077882 */ /* 0x000fc60000000000 */
[----:B------:R-:W-:-:S03]  /*1ac0*/  ISETP.GE.AND P1, PT, R0, 0x1, PT ;  /* 0x000000010000780c */ /* 0x000fc60003f26270 */
[----:B------:R-:W-:Y:S01]  /*1ad0*/  HGMMA.64x128x16.F32 R24, gdesc[UR4], RZ, !UPT, gsb0 ;  /* 0x01e00000041879f0 */ /* 0x000fe2000c0008ff */
[----:B------:R-:W-:Y:S02]  /*1ae0*/  UIADD3 UR4, UR4, 0x2, URZ ;  /* 0x0000000204047890 */ /* 0x000fe4000fffe03f */
[----:B------:R-:W-:Y:S01]  /*1af0*/  UIADD3 UR6, UR6, 0x2, URZ ;  /* 0x0000000206067890 */ /* 0x000fe2000fffe03f */
[----:B------:R-:W-:Y:S01]  /*1b00*/  UMOV UR5, 0x80000020 ;  /* 0x8000002000057882 */ /* 0x000fe20000000000 */
[----:B------:R-:W-:Y:S01]  /*1b10*/  UMOV UR7, 0x80000020 ;  /* 0x8000002000077882 */ /* 0x000fe20000000000 */
[----:B------:R-:W-:Y:S02]  /*1b20*/  WARPGROUP.DEPBAR.LE gsb0, 0x0 ;  /* 0x00008000000079c5 */ /* 0x000fe40000010000 */
[----:B------:R-:W-:-:S06]  /*1b30*/  WARPGROUP.ARRIVE ;  /* 0x00000000000079c5 */ /* 0x000fcc0000000000 */
[----:B------:R-:W-:Y:S03]  /*1b40*/  HGMMA.64x128x16.F32 R24, gdesc[UR4], R24, gsb0 ;  /* 0x01e00000041879f0 */ /* 0x000fe60008000818 */
[----:B------:R-:W-:Y:S02]  /*1b50*/  WARPGROUP.DEPBAR.LE gsb0, 0x0 ;  /* 0x00008000000079c5 */ /* 0x000fe40000010000 */
[----:B------:R-:W-:Y:S05]  /*1b60*/  @!P1 BRA `(.L_x_24) ;  /* 0x0000000000d89947 */ /* 0x000fea0003800000 */
[----:B------:R-:W-:Y:S01]  /*1b70*/  UIADD3 UR4, UR43, 0x1, URZ ;  /* 0x000000012b047890 */ /* 0x000fe2000fffe03f */
[----:B------:R-:W-:Y:S02]  /*1b80*/  IMAD.U32 R0, RZ, RZ, UR45 ;  /* 0x0000002dff007e24 */ /* 0x000fe4000f8e00ff */
[----:B------:R-:W-:Y:S01]  /*1b90*/  IMAD.U32 R3, RZ, RZ, UR43 ;  /* 0x0000002bff037e24 */ /* 0x000fe2000f8e00ff */
[----:B------:R-:W-:-:S04]  /*1ba0*/  UISETP.NE.AND UP0, UPT, UR4, 0x4, UPT ;  /* 0x000000040400788c */ /* 0x000fc8000bf05270 */
[----:B------:R-:W-:Y:S02]  /*1bb0*/  USEL UR5, URZ, 0x1, UP0 ;  /* 0x000000013f057887 */ /* 0x000fe40008000000 */
[----:B------:R-:W-:Y:S02]  /*1bc0*/  USEL UR8, UR4, URZ, UP0 ;  /* 0x0000003f04087287 */ /* 0x000fe40008000000 */
[----:B------:R-:W-:-:S06]  /*1bd0*/  ULOP3.LUT UR5, UR46, UR5, URZ, 0x3c, !UPT ;  /* 0x000000052e057292 */ /* 0x000fcc000f8e3c3f */
[----:B------:R-:W-:-:S07]  /*1be0*/  IMAD.U32 R6, RZ, RZ, UR5 ;  /* 0x00000005ff067e24 */ /* 0x000fce000f8e00ff */
.L_x_31:
[----:B------:R-:W-:Y:S05]  /*1bf0*/  @!P0 BRA `(.L_x_25) ;  /* 0x0000000000048947 */ /* 0x000fea0003800000 */
[----:B------:R-:W-:Y:S01]  /*1c00*/  BPT.TRAP 0x1 ;  /* 0x000000040000795c */ /* 0x000fe20000300000 */
.L_x_25:
[----:B------:R-:W-:Y:S01]  /*1c10*/  ULEA UR4, UR8, UR42, 0x3 ;  /* 0x0000002a08047291 */ /* 0x000fe2000f8e183f */
[----:B------:R-:W-:-:S08]  /*1c20*/  SHF.L.U32 R4, R6, 0x1f, RZ ;  /* 0x0000001f06047819 */ /* 0x000fd000000006ff */
[----:B------:R0:W1:Y:S01]  /*1c30*/  SYNCS.PHASECHK.TRANS64.TRYWAIT P1, [UR4], R4 ;  /* 0x00000004ff0075a7 */ /* 0x0000620008020144 */
[----:B------:R-:W-:Y:S05]  /*1c40*/  @!P0 BRA `(.L_x_26) ;  /* 0x0000000000048947 */ /* 0x000fea0003800000 */
[----:B------:R-:W-:Y:S01]  /*1c50*/  BPT.TRAP 0x1 ;  /* 0x000000040000795c */ /* 0x000fe20000300000 */
.L_x_26:
[----:B-1----:R-:W-:Y:S05]  /*1c60*/  @P1 BRA `(.L_x_27) ;  /* 0x0000000000081947 */ /* 0x002fea0003800000 */
[----:B------:R-:W1:Y:S02]  /*1c70*/  SYNCS.PHASECHK.TRANS64.TRYWAIT P1, [UR4], R4 ;  /* 0x00000004ff0075a7 */ /* 0x000e640008020144 */
[----:B-1----:R-:W-:Y:S05]  /*1c80*/  @!P1 BRA `(.L_x_28) ;  /* 0x0000005c00a49947 */ /* 0x002fea0003800000 */
.L_x_27:
[----:B------:R-:W-:Y:S01]  /*1c90*/  ULEA UR4, UR8, UR47, 0x8 ;  /* 0x0000002f08047291 */ /* 0x000fe2000f8e403f */
[----:B------:R-:W-:Y:S01]  /*1ca0*/  WARPGROUP.ARRIVE ;  /* 0x00000000000079c5 */ /* 0x000fe20000000000 */
[----:B------:R-:W-:Y:S01]  /*1cb0*/  ULEA UR6, UR8, UR48, 0x9 ;  /* 0x0000003008067291 */ /* 0x000fe2000f8e483f */
[----:B------:R-:W-:Y:S01]  /*1cc0*/  UMOV UR5, 0x80000020 ;  /* 0x8000002000057882 */ /* 0x000fe20000000000 */
[----:B------:R-:W-:-:S07]  /*1cd0*/  UMOV UR7, 0x80000020 ;  /* 0x8000002000077882 */ /* 0x000fce0000000000 */
[----:B------:R-:W-:Y:S01]  /*1ce0*/  HGMMA.64x128x16.F32 R24, gdesc[UR4], R24, gsb0 ;  /* 0x01e00000041879f0 */ /* 0x000fe20008000818 */
        /* <DEDUP_REMOVED lines=9> */
[----:B------:R-:W-:Y:S01]  /*1d80*/  BPT.TRAP 0x1 ;  /* 0x000000040000795c */ /* 0x000fe20000300000 */
.L_x_29:
[----:B------:R-:W-:Y:S01]  /*1d90*/  ISETP.NE.AND P1, PT, R23, RZ, PT ;  /* 0x000000ff1700720c */ /* 0x000fe20003f25270 */
[----:B------:R-:W-:-:S12]  /*1da0*/  UISETP.GT.U32.AND UP0, UPT, UR36, 0x1, UPT ;  /* 0x000000012400788c */ /* 0x000fd8000bf04070 */
[----:B01----:R-:W-:-:S05]  /*1db0*/  @P1 LEA R4, R3, UR42, 0x3 ;  /* 0x0000002a03041c11 */ /* 0x003fca000f8e18ff */
[----:B------:R-:W-:-:S05]  /*1dc0*/  @P1 VIADD R5, R4, 0x20 ;  /* 0x0000002004051836 */ /* 0x000fca0000000000 */
[----:B------:R-:W-:-:S04]  /*1dd0*/  @P1 PRMT R5, R22, 0x654, R5 ;  /* 0x0000065416051816 */ /* 0x000fc80000000005 */
[----:B------:R0:W-:Y:S01]  /*1de0*/  @P1 SYNCS.ARRIVE.TRANS64.RED.A1T0 RZ, [R5+URZ], RZ ;  /* 0x000000ff05ff19a7 */ /* 0x0001e2000810043f */
[----:B------:R-:W-:-:S13]  /*1df0*/  PLOP3.LUT P1, PT, PT, PT, UP0, 0x80, 0x0 ;  /* 0x000000000000781c */ /* 0x000fda0003f2f008 */
[----:B0-----:R-:W-:Y:S05]  /*1e00*/  @P1 BRA `(.L_x_30) ;  /* 0x0000000000041947 */ /* 0x001fea0003800000 */
[----:B------:R-:W-:Y:S01]  /*1e10*/  BPT.TRAP 0x1 ;  /* 0x000000040000795c */ /* 0x000fe20000300000 */
.L_x_30:
[----:B------:R-:W-:Y:S01]  /*1e20*/  UIADD3 UR8, UR8, 0x1, URZ ;  /* 0x0000000108087890 */ /* 0x000fe2000fffe03f */
[C---:B------:R-:W-:Y:S01]  /*1e30*/  ISETP.GT.AND P2, PT, R0.reuse, 0x1, PT ;  /* 0x000000010000780c */ /* 0x040fe20003f44270 */
[----:B------:R-:W-:Y:S02]  /*1e40*/  VIADD R3, R3, 0x1 ;  /* 0x0000000103037836 */ /* 0x000fe40000000000 */
[----:B------:R-:W-:Y:S01]  /*1e50*/  UISETP.NE.AND UP0, UPT, UR8, 0x4, UPT ;  /* 0x000000040800788c */ /* 0x000fe2000bf05270 */
[----:B------:R-:W-:Y:S02]  /*1e60*/  VIADD R0, R0, 0xffffffff ;  /* 0xffffffff00007836 */ /* 0x000fe40000000000 */
[C---:B------:R-:W-:Y:S01]  /*1e70*/  ISETP.NE.AND P1, PT, R3.reuse, 0x4, PT ;  /* 0x000000040300780c */ /* 0x040fe20003f25270 */
[----:B------:R-:W-:Y:S02]  /*1e80*/  USEL UR4, URZ, 0x1, UP0 ;  /* 0x000000013f047887 */ /* 0x000fe40008000000 */
[----:B------:R-:W-:Y:S01]  /*1e90*/  USEL UR8, UR8, URZ, UP0 ;  /* 0x0000003f08087287 */ /* 0x000fe20008000000 */
[----:B------:R-:W-:-:S03]  /*1ea0*/  SEL R3, R3, RZ, P1 ;  /* 0x000000ff03037207 */ /* 0x000fc60000800000 */
[----:B------:R-:W-:Y:S01]  /*1eb0*/  LOP3.LUT R6, R6, UR4, RZ, 0x3c, !PT ;  /* 0x0000000406067c12 */ /* 0x000fe2000f8e3cff */
[----:B------:R-:W-:Y:S07]  /*1ec0*/  @P2 BRA `(.L_x_31) ;  /* 0xfffffffc00482947 */ /* 0x000fee000383ffff */
.L_x_24:
[----:B------:R-:W0:Y:S01]  /*1ed0*/  LDC R0, c[0x0][0x28c] ;  /* 0x0000a300ff007b82 */ /* 0x000e220000000800 */
[----:B------:R1:W-:Y:S01]  /*1ee0*/  SYNCS.ARRIVE.TRANS64.A1T0 RZ, [R94+UR44], RZ ;  /* 0x000000ff5eff79a7 */ /* 0x0003e2000810002c */
[----:B0-----:R-:W-:-:S13]  /*1ef0*/  ISETP.GE.AND P1, PT, R0, 0x1, PT ;  /* 0x000000010000780c */ /* 0x001fda0003f26270 */
[----:B-1----:R-:W-:Y:S05]  /*1f00*/  @!P1 BRA `(.L_x_32) ;  /* 0x0000000000409947 */ /* 0x002fea0003800000 */
[----:B------:R-:W-:Y:S05]  /*1f10*/  @!P0 BRA `(.L_x_33) ;  /* 0x0000000000048947 */ /* 0x000fea0003800000 */
[----:B------:R-:W-:Y:S01]  /*1f20*/  BPT.TRAP 0x1 ;  /* 0x000000040000795c */ /* 0x000fe20000300000 */
.L_x_33:
[----:B------:R-:W-:Y:S01]  /*1f30*/  ISETP.NE.AND P0, PT, R23, RZ, PT ;  /* 0x000000ff1700720c */ /* 0x000fe20003f05270 */
[----:B------:R-:W-:-:S12]  /*1f40*/  IMAD.U32 R3, RZ, RZ, UR42 ;  /* 0x0000002aff037e24 */ /* 0x000fd8000f8e00ff */
[----:B------:R-:W-:-:S05]  /*1f50*/  VOTEU.ANY UP0, P0 ;  /* 0x00000000003f7886 */ /* 0x000fca0000000100 */
[----:B------:R-:W-:Y:S02]  /*1f60*/  @UP0 UIADD3 UR4, UR45, UR43, URZ ;  /* 0x0000002b2d040290 */ /* 0x000fe4000fffe03f */
[----:B------:R-:W-:-:S04]  /*1f70*/  UISETP.GT.U32.AND UP0, UPT, UR36, 0x1, UPT ;  /* 0x000000012400788c */ /* 0x000fc8000bf04070 */
[----:B------:R-:W-:-:S04]  /*1f80*/  IMAD.U32 R0, RZ, RZ, UR4 ;  /* 0x00000004ff007e24 */ /* 0x000fc8000f8e00ff */
[----:B------:R-:W-:-:S05]  /*1f90*/  @P0 IMAD.SHL.U32 R0, R0, 0x8, RZ ;  /* 0x0000000800000824 */ /* 0x000fca00078e00ff */
[----:B------:R-:W-:-:S04]  /*1fa0*/  @P0 LOP3.LUT R0, R0, 0x18, RZ, 0xc0, !PT ;  /* 0x0000001800000812 */ /* 0x000fc800078ec0ff */
[----:B------:R-:W-:-:S04]  /*1fb0*/  @P0 IADD3 R3, R3, 0x20, R0 ;  /* 0x0000002003030810 */ /* 0x000fc80007ffe000 */
[----:B------:R-:W-:-:S04]  /*1fc0*/  @P0 PRMT R3, R22, 0x654, R3 ;  /* 0x0000065416030816 */ /* 0x000fc80000000003 */
[----:B------:R0:W-:Y:S01]  /*1fd0*/  @P0 SYNCS.ARRIVE.TRANS64.RED.A1T0 RZ, [R3+URZ], RZ ;  /* 0x000000ff03ff09a7 */ /* 0x0001e2000810043f */
[----:B------:R-:W-:-:S13]  /*1fe0*/  PLOP3.LUT P0, PT, PT, PT, UP0, 0x80, 0x0 ;  /* 0x000000000000781c */ /* 0x000fda0003f0f008 */
[----:B0-----:R-:W-:Y:S05]  /*1ff0*/  @P0 BRA `(.L_x_32) ;  /* 0x0000000000040947 */ /* 0x001fea0003800000 */
[----:B------:R-:W-:Y:S01]  /*2000*/  BPT.TRAP 0x1 ;  /* 0x000000040000795c */ /* 0x000fe20000300000 */
.L_x_32:
[----:B------:R-:W-:Y:S01]  /*2010*/  SHF.L.U32 R0, R100, 0x1f, RZ ;  /* 0x0000001f64007819 */ /* 0x000fe200000006ff */
[----:B------:R-:W-:Y:S01]  /*2020*/  UIADD3 UR43, UR41, UR43, URZ ;  /* 0x0000002b292b7290 */ /* 0x000fe2000fffe03f */
[----:B------:R-:W0:Y:S01]  /*2030*/  LDC R9, c[0x0][0x288] ;  /* 0x0000a200ff097b82 */ /* 0x000e220000000800 */
[----:B------:R-:W-:Y:S02]  /*2040*/  IMAD.SHL.U32 R10, R92, 0x2, RZ ;  /* 0x000000025c0a7824 */ /* 0x000fe400078e00ff */
[----:B------:R-:W-:Y:S02]  /*2050*/  USHF.R.U32.HI UR4, URZ, 0x2, UR43 ;  /* 0x000000023f047899 */ /* 0x000fe4000801162b */
[----:B------:R-:W-:Y:S01]  /*2060*/  UISETP.GT.U32.AND UP0, UPT, UR43, 0x3, UPT ;  /* 0x000000032b00788c */ /* 0x000fe2000bf04070 */
[----:B------:R-:W-:Y:S01]  /*2070*/  SHF.R.S32.HI R11, RZ, 0x1f, R10 ;  /* 0x0000001fff0b7819 */ /* 0x000fe2000001140a */
[----:B------:R-:W-:Y:S01]  /*2080*/  ULOP3.LUT UR4, UR4, 0x1, URZ, 0xc0, !UPT ;  /* 0x0000000104047892 */ /* 0x000fe2000f8ec03f */
[----:B------:R-:W1:Y:S01]  /*2090*/  SYNCS.PHASECHK.TRANS64.TRYWAIT P0, [R93+UR49+0x10], R0 ;  /* 0x000010005d0075a7 */ /* 0x000e620008000171 */
[----:B------:R-:W-:-:S02]  /*20a0*/  UISETP.LT.U32.AND UP0, UPT, UR41, 0x4, UP0 ;  /* 0x000000042900788c */ /* 0x000fc40008701070 */
[----:B------:R-:W-:Y:S02]  /*20b0*/  UISETP.NE.U32.AND UP1, UPT, UR4, 0x1, UPT ;  /* 0x000000010400788c */ /* 0x000fe4000bf25070 */
[----:B------:R-:W-:Y:S02]  /*20c0*/  USEL UR5, URZ, 0x1, !UP0 ;  /* 0x000000013f057887 */ /* 0x000fe4000c000000 */
[----:B------:R-:W-:Y:S02]  /*20d0*/  UISETP.GT.U32.AND UP1, UPT, UR41, 0x3, !UP1 ;  /* 0x000000032900788c */ /* 0x000fe4000cf24070 */
[----:B------:R-:W-:Y:S02]  /*20e0*/  ULOP3.LUT UR43, UR43, 0x3, URZ, 0xc0, !UPT ;  /* 0x000000032b2b7892 */ /* 0x000fe4000f8ec03f */
[----:B------:R-:W-:-:S04]  /*20f0*/  USEL UR4, URZ, 0x1, !UP1 ;  /* 0x000000013f047887 */ /* 0x000fc8000c800000 */
[----:B------:R-:W-:Y:S01]  /*2100*/  ULOP3.LUT UR46, UR4, UR46, UR5, 0x96, !UPT ;  /* 0x0000002e042e7292 */ /* 0x000fe2000f8e9605 */
[----:B01----:R-:W-:Y:S11]  /*2110*/  @!P0 BRA `(.L_x_34) ;  /* 0x0000005800988947 */ /* 0x003ff60003800000 */
.L_x_188:
[----:B0-----:R-:W-:Y:S01]  /*2120*/  IMAD.SHL.U32 R0, R18, 0x40, RZ ;  /* 0x0000004012007824 */ /* 0x001fe200078e00ff */
[----:B------:R-:W-:Y:S01]  /*2130*/  ULDC UR6, c[0x0][0x284] ;  /* 0x0000a10000067ab9 */ /* 0x000fe20000000800 */
[----:B------:R-:W-:Y:S01]  /*2140*/  IMAD.SHL.U32 R20, R2, 0x80, RZ ;  /* 0x0000008002147824 */ /* 0x000fe200078e00ff */
[----:B------:R-:W-:Y:S01]  /*2150*/  SHF.R.S32.HI R13, RZ, 0x1f, R19 ;  /* 0x0000001fff0d7819 */ /* 0x000fe20000011413 */
[----:B------:R-:W-:Y:S01]  /*2160*/  ULDC.64 UR4, c[0x0][0x5d0] ;  /* 0x0001740000047ab9 */ /* 0x000fe20000000a00 */
[----:B------:R-:W-:Y:S01]  /*2170*/  ISETP.GE.AND P0, PT, R0, UR6, PT ;  /* 0x0000000600007c0c */ /* 0x000fe2000bf06270 */
[----:B------:R-:W-:Y:S01]  /*2180*/  IMAD.WIDE.U32 R2, R19, UR4, R10 ;  /* 0x0000000413027c25 */ /* 0x000fe2000f8e000a */
[----:B------:R-:W-:Y:S02]  /*2190*/  SHF.R.S32.HI R21, RZ, 0x1f, R20 ;  /* 0x0000001fff157819 */ /* 0x000fe40000011414 */
[----:B------:R-:W-:Y:S01]  /*21a0*/  ISETP.GE.OR P0, PT, R20, R9, P0 ;  /* 0x000000091400720c */ /* 0x000fe20000706670 */
[----:B------:R-:W-:-:S04]  /*21b0*/  IMAD R4, R13, UR4, RZ ;  /* 0x000000040d047c24 */ /* 0x000fc8000f8e02ff */
[----:B------:R-:W-:Y:S01]  /*21c0*/  IMAD R5, R19, UR5, R4 ;  /* 0x0000000513057c24 */ /* 0x000fe2000f8e0204 */
[----:B------:R-:W-:-:S04]  /*21d0*/  IADD3 R4, P1, R20, R2, RZ ;  /* 0x0000000214047210 */ /* 0x000fc80007f3e0ff */
[----:B------:R-:W-:-:S03]  /*21e0*/  IADD3.X R5, R21, R3, R5, P1, !PT ;  /* 0x0000000315057210 */ /* 0x000fc60000ffe405 */
[----:B------:R-:W-:Y:S06]  /*21f0*/  @P0 BRA `(.L_x_35) ;  /* 0x0000004000440947 */ /* 0x000fec0003800000 */
[----:B------:R-:W0:Y:S01]  /*2200*/  LDC.64 R6, c[0x0][0x5c8] ;  /* 0x00017200ff067b82 */ /* 0x000e220000000a00 */
[----:B-----5:R-:W-:Y:S01]  /*2210*/  FSETP.NEU.AND P0, PT, R89, RZ, PT ;  /* 0x000000ff5900720b */ /* 0x020fe20003f0d000 */
[----:B------:R-:W-:Y:S01]  /*2220*/  IMAD R3, R92, -0x2, R9 ;  /* 0xfffffffe5c037824 */ /* 0x000fe200078e0209 */
[----:B------:R-:W-:Y:S01]  /*2230*/  BSSY B0, `(.L_x_35) ;  /* 0x000040d000007945 */ /* 0x000fe20003800000 */
[----:B------:R-:W-:-:S04]  /*2240*/  IMAD.WIDE R102, R18, 0x40, R90 ;  /* 0x0000004012667825 */ /* 0x000fc800078e025a */
[----:B------:R-:W-:Y:S02]  /*2250*/  IMAD.IADD R2, R3, 0x1, -R20 ;  /* 0x0000000103027824 */ /* 0x000fe400078e0a14 */
[----:B------:R-:W-:-:S03]  /*2260*/  IMAD.IADD R0, R97, 0x1, -R0 ;  /* 0x0000000161007824 */ /* 0x000fc600078e0a00 */
[----:B------:R-:W-:-:S04]  /*2270*/  ISETP.GT.AND P2, PT, R2, RZ, PT ;  /* 0x000000ff0200720c */ /* 0x000fc80003f44270 */
[----:B------:R-:W-:Y:S01]  /*2280*/  ISETP.GT.AND P1, PT, R0, RZ, P2 ;  /* 0x000000ff0000720c */ /* 0x000fe20001724270 */
[-C--:B0-----:R-:W-:Y:S02]  /*2290*/  IMAD R3, R103, R6.reuse, RZ ;  /* 0x0000000667037224 */ /* 0x081fe400078e02ff */
[----:B------:R-:W-:-:S04]  /*22a0*/  IMAD.WIDE.U32 R104, R102, R6, R4 ;  /* 0x0000000666687225 */ /* 0x000fc800078e0004 */
[----:B------:R-:W-:-:S04]  /*22b0*/  IMAD R3, R102, R7, R3 ;  /* 0x0000000766037224 */ /* 0x000fc800078e0203 */
[----:B------:R-:W-:Y:S01]  /*22c0*/  IMAD.IADD R9, R105, 0x1, R3 ;  /* 0x0000000169097824 */ /* 0x000fe200078e0203 */
[----:B------:R-:W-:Y:S06]  /*22d0*/  @!P0 BRA `(.L_x_36) ;  /* 0x0000002c00308947 */ /* 0x000fec0003800000 */
[----:B------:R-:W0:Y:S01]  /*22e0*/  LDC.64 R106, c[0x0][0x5b8] ;  /* 0x00016e00ff6a7b82 */ /* 0x000e220000000a00 */
[----:B------:R-:W-:-:S07]  /*22f0*/  ULDC.64 UR4, c[0x0][0x5c0] ;  /* 0x0001700000047ab9 */ /* 0x000fce0000000a00 */
[----:B------:R-:W1:Y:S08]  /*2300*/  LDC.64 R108, c[0x0][0x5b0] ;  /* 0x00016c00ff6c7b82 */ /* 0x000e700000000a00 */
[----:B------:R-:W2:Y:S01]  /*2310*/  LDC.64 R110, c[0x0][0x5a8] ;  /* 0x00016a00ff6e7b82 */ /* 0x000ea20000000a00 */
[-C--:B0-----:R-:W-:Y:S02]  /*2320*/  IMAD R8, R13, R106.reuse, RZ ;  /* 0x0000006a0d087224 */ /* 0x081fe400078e02ff */
[----:B------:R-:W-:-:S04]  /*2330*/  IMAD.WIDE.U32 R4, R19, R106, R10 ;  /* 0x0000006a13047225 */ /* 0x000fc800078e000a */
[----:B------:R-:W-:Y:S01]  /*2340*/  IMAD R101, R19, R107, R8 ;  /* 0x0000006b13657224 */ /* 0x000fe200078e0208 */
[----:B------:R-:W-:Y:S01]  /*2350*/  IADD3 R12, P0, R20, R4, RZ ;  /* 0x00000004140c7210 */ /* 0x000fe20007f1e0ff */
[----:B-1----:R-:W-:-:S03]  /*2360*/  IMAD R3, R103, R108, RZ ;  /* 0x0000006c67037224 */ /* 0x002fc600078e02ff */
[----:B------:R-:W-:Y:S01]  /*2370*/  IADD3.X R13, R21, R5, R101, P0, !PT ;  /* 0x00000005150d7210 */ /* 0x000fe200007fe465 */
[C---:B------:R-:W-:Y:S02]  /*2380*/  IMAD R105, R102.reuse, R109, R3 ;  /* 0x0000006d66697224 */ /* 0x040fe400078e0203 */
[----:B------:R-:W-:-:S04]  /*2390*/  IMAD.WIDE.U32 R4, R102, R108, R12 ;  /* 0x0000006c66047225 */ /* 0x000fc800078e000c */
[----:B------:R-:W-:Y:S01]  /*23a0*/  IMAD.IADD R3, R5, 0x1, R105 ;  /* 0x0000000105037824 */ /* 0x000fe200078e0269 */
[----:B--2---:R-:W-:-:S04]  /*23b0*/  LEA R14, P0, R4, R110, 0x1 ;  /* 0x0000006e040e7211 */ /* 0x004fc800078008ff */
[----:B------:R-:W-:-:S05]  /*23c0*/  LEA.HI.X R15, R4, R111, R3, 0x1, P0 ;  /* 0x0000006f040f7211 */ /* 0x000fca00000f0c03 */
[----:B------:R-:W2:Y:S01]  /*23d0*/  @P1 LDG.E.LTC128B.U16 R3, desc[UR52][R14.64] ;  /* 0x000000340e031981 */ /* 0x000ea2000c1e1520 */
[----:B------:R-:W-:Y:S01]  /*23e0*/  IMAD.WIDE.U32 R4, R102, R108, R20 ;  /* 0x0000006c66047225 */ /* 0x000fe200078e0014 */
[----:B------:R-:W-:Y:S02]  /*23f0*/  BSSY B1, `(.L_x_37) ;  /* 0x0000015000017945 */ /* 0x000fe40003800000 */
[----:B------:R-:W-:-:S04]  /*2400*/  IADD3 R98, P0, R10, R4, RZ ;  /* 0x000000040a627210 */ /* 0x000fc80007f1e0ff */
[----:B------:R-:W-:Y:S02]  /*2410*/  IADD3.X R99, R11, R105, R5, P0, !PT ;  /* 0x000000690b637210 */ /* 0x000fe400007fe405 */
[----:B------:R-:W-:Y:S01]  /*2420*/  LEA R8, P0, R104, UR4, 0x1 ;  /* 0x0000000468087c11 */ /* 0x000fe2000f8008ff */
[----:B------:R-:W-:-:S03]  /*2430*/  IMAD.WIDE.U32 R98, R19, R106, R98 ;  /* 0x0000006a13627225 */ /* 0x000fc600078e0062 */
[----:B------:R-:W-:Y:S02]  /*2440*/  LEA.HI.X R9, R104, UR5, R9, 0x1, P0 ;  /* 0x0000000568097c11 */ /* 0x000fe400080f0c09 */
[----:B------:R-:W-:-:S04]  /*2450*/  ISETP.GT.AND P0, PT, R2, 0x1, PT ;  /* 0x000000010200780c */ /* 0x000fc80003f04270 */
[----:B------:R-:W-:Y:S01]  /*2460*/  ISETP.GT.AND P3, PT, R0, RZ, P0 ;  /* 0x000000ff0000720c */ /* 0x000fe20000764270 */
[----:B--2---:R-:W-:-:S05]  /*2470*/  HADD2.F32 R4, -RZ, R3.H0_H0 ;  /* 0x20000003ff047230 */ /* 0x004fca0000004100 */
[----:B------:R-:W-:Y:S01]  /*2480*/  FMUL R5, R4, R89 ;  /* 0x0000005904057220 */ /* 0x000fe20000400000 */
[----:B------:R-:W-:-:S03]  /*2490*/  LEA R4, P4, R98, R110, 0x1 ;  /* 0x0000006e62047211 */ /* 0x000fc600078808ff */
[----:B------:R-:W-:-:S05]  /*24a0*/  FFMA R5, R24, R88, R5 ;  /* 0x0000005818057223 */ /* 0x000fca0000000005 */
[----:B------:R-:W-:Y:S01]  /*24b0*/  F2FP.F16.F32.PACK_AB R14, RZ, R5 ;  /* 0x00000005ff0e723e */ /* 0x000fe200000000ff */
[----:B------:R-:W-:-:S03]  /*24c0*/  IMAD.IADD R5, R101, 0x1, R99 ;  /* 0x0000000165057824 */ /* 0x000fc600078e0263 */
[----:B------:R-:W-:Y:S01]  /*24d0*/  PRMT R15, R14, 0x7610, R15 ;  /* 0x000076100e0f7816 */ /* 0x000fe2000000000f */
[----:B------:R-:W-:Y:S01]  /*24e0*/  IMAD.SHL.U32 R14, R108, 0x8, RZ ;  /* 0x000000086c0e7824 */ /* 0x000fe200078e00ff */
[----:B------:R-:W-:-:S03]  /*24f0*/  LEA.HI.X R5, R98, R111, R5, 0x1, P4 ;  /* 0x0000006f62057211 */ /* 0x000fc600020f0c05 */
[----:B------:R0:W-:Y:S02]  /*2500*/  @P1 STG.E.U16 desc[UR52][R8.64], R15 ;  /* 0x0000000f08001986 */ /* 0x0001e4000c101534 */
[----:B0-----:R-:W-:Y:S01]  /*2510*/  SHF.L.U64.HI R15, R108, 0x3, R109 ;  /* 0x000000036c0f7819 */ /* 0x001fe2000001026d */
[----:B------:R-:W-:Y:S06]  /*2520*/  @!P3 BRA `(.L_x_38) ;  /* 0x000000000004b947 */ /* 0x000fec0003800000 */
[----:B------:R0:W5:Y:S02]  /*2530*/  LDG.E.LTC128B.U16 R3, desc[UR52][R4.64+0x2] ;  /* 0x0000023404037981 */ /* 0x000164000c1e1520 */
.L_x_38:
[----:B------:R-:W-:Y:S05]  /*2540*/  BSYNC B1 ;  /* 0x0000000000017941 */ /* 0x000fea0003800000 */
.L_x_37:
[----:B-----5:R-:W-:Y:S01]  /*2550*/  HADD2.F32 R18, -RZ, R3.H0_H0 ;  /* 0x20000003ff127230 */ /* 0x020fe20000004100 */
[----:B------:R-:W-:Y:S01]  /*2560*/  ISETP.GT.AND P2, PT, R0, 0x8, P2 ;  /* 0x000000080000780c */ /* 0x000fe20001744270 */
[----:B------:R-:W-:-:S04]  /*2570*/  IMAD.WIDE.U32 R14, R102, R108, R14 ;  /* 0x0000006c660e7225 */ /* 0x000fc800078e000e */
[----:B------:R-:W-:Y:S01]  /*2580*/  FMUL R18, R18, R89 ;  /* 0x0000005912127220 */ /* 0x000fe20000400000 */
[----:B------:R-:W-:Y:S01]  /*2590*/  IMAD.IADD R105, R105, 0x1, R15 ;  /* 0x0000000169697824 */ /* 0x000fe200078e020f */
[----:B------:R-:W-:Y:S02]  /*25a0*/  IADD3 R15, P1, R12, R14, RZ ;  /* 0x0000000e0c0f7210 */ /* 0x000fe40007f3e0ff */
[----:B------:R-:W-:-:S03]  /*25b0*/  FFMA R18, R25, R88, R18 ;  /* 0x0000005819127223 */ /* 0x000fc60000000012 */
[----:B------:R-:W-:Y:S01]  /*25c0*/  IMAD.X R24, R105, 0x1, R13, P1 ;  /* 0x0000000169187824 */ /* 0x000fe200008e060d */
[C---:B------:R-:W-:Y:S02]  /*25d0*/  LEA R12, P1, R15.reuse, R110, 0x1 ;  /* 0x0000006e0f0c7211 */ /* 0x040fe400078208ff */
[----:B------:R-:W-:Y:S02]  /*25e0*/  F2FP.F16.F32.PACK_AB R18, RZ, R18 ;  /* 0x00000012ff12723e */ /* 0x000fe400000000ff */
[----:B------:R-:W-:Y:S02]  /*25f0*/  LEA.HI.X R13, R15, R111, R24, 0x1, P1 ;  /* 0x0000006f0f0d7211 */ /* 0x000fe400008f0c18 */
[----:B------:R-:W-:Y:S02]  /*2600*/  PRMT R15, R18, 0x7610, R15 ;  /* 0x00007610120f7816 */ /* 0x000fe4000000000f */
[----:B------:R-:W-:-:S03]  /*2610*/  PRMT R18, R3, 0x7610, R18 ;  /* 0x0000761003127816 */ /* 0x000fc60000000012 */
[----:B------:R1:W-:Y:S04]  /*2620*/  @P3 STG.E.U16 desc[UR52][R8.64+0x2], R15 ;  /* 0x0000020f08003986 */ /* 0x0003e8000c101534 */
[----:B------:R-:W2:Y:S01]  /*2630*/  @P2 LDG.E.LTC128B.U16 R18, desc[UR52][R12.64] ;  /* 0x000000340c122981 */ /* 0x000ea2000c1e1520 */
[----:B------:R-:W-:Y:S01]  /*2640*/  IADD3 R14, P1, P3, R10, R14, R20 ;  /* 0x0000000e0a0e7210 */ /* 0x000fe20007b3e014 */
[----:B------:R-:W-:Y:S01]  /*2650*/  BSSY B1, `(.L_x_39) ;  /* 0x0000011000017945 */ /* 0x000fe20003800000 */
[----:B------:R-:W-:Y:S02]  /*2660*/  ISETP.GT.AND P0, PT, R0, 0x8, P0 ;  /* 0x000000080000780c */ /* 0x000fe40000704270 */
[----:B-1----:R-:W-:Y:S02]  /*2670*/  IADD3.X R15, R11, R105, R21, P1, P3 ;  /* 0x000000690b0f7210 */ /* 0x002fe40000fe6415 */
[----:B------:R-:W-:Y:S01]  /*2680*/  SHF.L.U64.HI R11, R6, 0x4, R7 ;  /* 0x00000004060b7819 */ /* 0x000fe20000010207 */
[----:B------:R-:W-:-:S04]  /*2690*/  IMAD.WIDE.U32 R14, R19, R106, R14 ;  /* 0x0000006a130e7225 */ /* 0x000fc800078e000e */
[----:B------:R-:W-:Y:S02]  /*26a0*/  IMAD.IADD R7, R101, 0x1, R15 ;  /* 0x0000000165077824 */ /* 0x000fe400078e020f */
[----:B--2---:R-:W-:-:S05]  /*26b0*/  HADD2.F32 R10, -RZ, R18.H0_H0 ;  /* 0x20000012ff0a7230 */ /* 0x004fca0000004100 */
[----:B------:R-:W-:Y:S01]  /*26c0*/  FMUL R3, R10, R89 ;  /* 0x000000590a037220 */ /* 0x000fe20000400000 */
[----:B------:R-:W-:Y:S02]  /*26d0*/  LEA R10, P1, R6, R8, 0x4 ;  /* 0x00000008060a7211 */ /* 0x000fe400078220ff */
[----:B------:R-:W-:Y:S01]  /*26e0*/  LEA R6, P3, R14, R110, 0x1 ;  /* 0x0000006e0e067211 */ /* 0x000fe200078608ff */
[----:B------:R-:W-:Y:S02]  /*26f0*/  FFMA R3, R26, R88, R3 ;  /* 0x000000581a037223 */ /* 0x000fe40000000003 */
[----:B------:R-:W-:Y:S01]  /*2700*/  IMAD.X R11, R11, 0x1, R9, P1 ;  /* 0x000000010b0b7824 */ /* 0x000fe200008e0609 */
[----:B------:R-:W-:Y:S02]  /*2710*/  LEA.HI.X R7, R14, R111, R7, 0x1, P3 ;  /* 0x0000006f0e077211 */ /* 0x000fe400018f0c07 */
[----:B------:R-:W-:-:S05]  /*2720*/  F2FP.F16.F32.PACK_AB R3, RZ, R3 ;  /* 0x00000003ff03723e */ /* 0x000fca00000000ff */
[----:B------:R1:W-:Y:S01]  /*2730*/  @P2 STG.E.U16 desc[UR52][R10.64], R3 ;  /* 0x000000030a002986 */ /* 0x0003e2000c101534 */
[----:B------:R-:W-:Y:S05]  /*2740*/  @!P0 BRA `(.L_x_40) ;  /* 0x0000000000048947 */ /* 0x000fea0003800000 */
[----:B------:R2:W5:Y:S02]  /*2750*/  LDG.E.LTC128B.U16 R18, desc[UR52][R6.64+0x2] ;  /* 0x0000023406127981 */ /* 0x000564000c1e1520 */
.L_x_40:
[----:B------:R-:W-:Y:S05]  /*2760*/  BSYNC B1 ;  /* 0x0000000000017941 */ /* 0x000fea0003800000 */
.L_x_39:
[----:B-----5:R-:W-:Y:S01]  /*2770*/  HADD2.F32 R12, -RZ, R18.H0_H0 ;  /* 0x20000012ff0c7230 */ /* 0x020fe20000004100 */
[----:B------:R-:W-:Y:S01]  /*2780*/  ISETP.GT.AND P1, PT, R2, 0x8, PT ;  /* 0x000000080200780c */ /* 0x000fe20003f24270 */
[----:B------:R-:W-:Y:S03]  /*2790*/  BSSY B1, `(.L_x_41) ;  /* 0x0000008000017945 */ /* 0x000fe60003800000 */
[----:B------:R-:W-:Y:S01]  /*27a0*/  FMUL R12, R12, R89 ;  /* 0x000000590c0c7220 */ /* 0x000fe20000400000 */
[----:B------:R-:W-:-:S03]  /*27b0*/  ISETP.GT.AND P2, PT, R0, RZ, P1 ;  /* 0x000000ff0000720c */ /* 0x000fc60000f44270 */
[----:B------:R-:W-:-:S05]  /*27c0*/  FFMA R12, R27, R88, R12 ;  /* 0x000000581b0c7223 */ /* 0x000fca000000000c */
[----:B------:R-:W-:-:S05]  /*27d0*/  F2FP.F16.F32.PACK_AB R12, RZ, R12 ;  /* 0x0000000cff0c723e */ /* 0x000fca00000000ff */
[----:B------:R3:W-:Y:S01]  /*27e0*/  @P0 STG.E.U16 desc[UR52][R10.64+0x2], R12 ;  /* 0x0000020c0a000986 */ /* 0x0007e2000c101534 */
[----:B------:R-:W-:Y:S05]  /*27f0*/  @!P2 BRA `(.L_x_42) ;  /* 0x000000000004a947 */ /* 0x000fea0003800000 */
[----:B------:R4:W5:Y:S02]  /*2800*/  LDG.E.LTC128B.U16 R18, desc[UR52][R4.64+0x10] ;  /* 0x0000103404127981 */ /* 0x000964000c1e1520 */
.L_x_42:
[----:B------:R-:W-:Y:S05]  /*2810*/  BSYNC B1 ;  /* 0x0000000000017941 */ /* 0x000fea0003800000 */
.L_x_41:
[----:B---3-5:R-:W-:Y:S01]  /*2820*/  HADD2.F32 R12, -RZ, R18.H0_H0 ;  /* 0x20000012ff0c7230 */ /* 0x028fe20000004100 */
[----:B------:R-:W-:Y:S01]  /*2830*/  ISETP.GT.AND P0, PT, R2, 0x9, PT ;  /* 0x000000090200780c */ /* 0x000fe20003f04270 */
[----:B------:R-:W-:Y:S03]  /*2840*/  BSSY B1, `(.L_x_43) ;  /* 0x0000008000017945 */ /* 0x000fe60003800000 */
[----:B-1----:R-:W-:Y:S01]  /*2850*/  FMUL R3, R12, R89 ;  /* 0x000000590c037220 */ /* 0x002fe20000400000 */
[----:B------:R-:W-:-:S03]  /*2860*/  ISETP.GT.AND P3, PT, R0, RZ, P0 ;  /* 0x000000ff0000720c */ /* 0x000fc60000764270 */
[----:B------:R-:W-:-:S05]  /*2870*/  FFMA R3, R28, R88, R3 ;  /* 0x000000581c037223 */ /* 0x000fca0000000003 */
[----:B------:R-:W-:-:S05]  /*2880*/  F2FP.F16.F32.PACK_AB R3, RZ, R3 ;  /* 0x00000003ff03723e */ /* 0x000fca00000000ff */
[----:B------:R1:W-:Y:S01]  /*2890*/  @P2 STG.E.U16 desc[UR52][R8.64+0x10], R3 ;  /* 0x0000100308002986 */ /* 0x0003e2000c101534 */
[----:B------:R-:W-:Y:S05]  /*28a0*/  @!P3 BRA `(.L_x_44) ;  /* 0x000000000004b947 */ /* 0x000fea0003800000 */
[----:B------:R3:W5:Y:S02]  /*28b0*/  LDG.E.LTC128B.U16 R18, desc[UR52][R4.64+0x12] ;  /* 0x0000123404127981 */ /* 0x000764000c1e1520 */
.L_x_44:
[----:B------:R-:W-:Y:S05]  /*28c0*/  BSYNC B1 ;  /* 0x0000000000017941 */ /* 0x000fea0003800000 */
.L_x_43:
[----:B-----5:R-:W-:Y:S01]  /*28d0*/  HADD2.F32 R12, -RZ, R18.H0_H0 ;  /* 0x20000012ff0c7230 */ /* 0x020fe20000004100 */
[----:B------:R-:W-:Y:S01]  /*28e0*/  ISETP.GT.AND P1, PT, R0, 0x8, P1 ;  /* 0x000000080000780c */ /* 0x000fe20000f24270 */
[----:B------:R-:W-:Y:S03]  /*28f0*/  BSSY B1, `(.L_x_45) ;  /* 0x0000007000017945 */ /* 0x000fe60003800000 */
[----:B------:R-:W-:-:S04]  /*2900*/  FMUL R12, R12, R89 ;  /* 0x000000590c0c7220 */ /* 0x000fc80000400000 */
[----:B------:R-:W-:-:S05]  /*2910*/  FFMA R12, R29, R88, R12 ;  /* 0x000000581d0c7223 */ /* 0x000fca000000000c */
[----:B------:R-:W-:-:S05]  /*2920*/  F2FP.F16.F32.PACK_AB R12, RZ, R12 ;  /* 0x0000000cff0c723e */ /* 0x000fca00000000ff */
[----:B------:R0:W-:Y:S01]  /*2930*/  @P3 STG.E.U16 desc[UR52][R8.64+0x12], R12 ;  /* 0x0000120c08003986 */ /* 0x0001e2000c101534 */
[----:B------:R-:W-:Y:S05]  /*2940*/  @!P1 BRA `(.L_x_46) ;  /* 0x0000000000049947 */ /* 0x000fea0003800000 */
[----:B------:R0:W5:Y:S02]  /*2950*/  LDG.E.LTC128B.U16 R18, desc[UR52][R6.64+0x10] ;  /* 0x0000103406127981 */ /* 0x000164000c1e1520 */
.L_x_46:
[----:B------:R-:W-:Y:S05]  /*2960*/  BSYNC B1 ;  /* 0x0000000000017941 */ /* 0x000fea0003800000 */
.L_x_45:
[----:B0----5:R-:W-:Y:S01]  /*2970*/  HADD2.F32 R12, -RZ, R18.H0_H0 ;  /* 0x20000012ff0c7230 */ /* 0x021fe20000004100 */
[----:B------:R-:W-:Y:S01]  /*2980*/  ISETP.GT.AND P0, PT, R0, 0x8, P0 ;  /* 0x000000080000780c */ /* 0x000fe20000704270 */
[----:B------:R-:W-:Y:S03]  /*2990*/  BSSY B1, `(.L_x_47) ;  /* 0x0000007000017945 */ /* 0x000fe60003800000 */
[----:B-1----:R-:W-:-:S04]  /*29a0*/  FMUL R3, R12, R89 ;  /* 0x000000590c037220 */ /* 0x002fc80000400000 */
[----:B------:R-:W-:-:S05]  /*29b0*/  FFMA R3, R30, R88, R3 ;  /* 0x000000581e037223 */ /* 0x000fca0000000003 */
[----:B------:R-:W-:-:S05]  /*29c0*/  F2FP.F16.F32.PACK_AB R3, RZ, R3 ;  /* 0x00000003ff03723e */ /* 0x000fca00000000ff */
[----:B------:R0:W-:Y:S01]  /*29d0*/  @P1 STG.E.U16 desc[UR52][R10.64+0x10], R3 ;  /* 0x000010030a001986 */ /* 0x0001e2000c101534 */
[----:B------:R-:W-:Y:S05]  /*29e0*/  @!P0 BRA `(.L_x_48) ;  /* 0x0000000000048947 */ /* 0x000fea0003800000 */
[----:B------:R1:W5:Y:S02]  /*29f0*/  LDG.E.LTC128B.U16 R18, desc[UR52][R6.64+0x12] ;  /* 0x0000123406127981 */ /* 0x000364000c1e1520 */
.L_x_48:
[----:B------:R-:W-:Y:S05]  /*2a00*/  BSYNC B1 ;  /* 0x0000000000017941 */ /* 0x000fea0003800000 */
.L_x_47:
        /* <DEDUP_REMOVED lines=10> */
.L_x_50:
[----:B------:R-:W-:Y:S05]  /*2ab0*/  BSYNC B1 ;  /* 0x0000000000017941 */ /* 0x000fea0003800000 */
.L_x_49:
[----:B0----5:R-:W-:Y:S01]  /*2ac0*/  HADD2.F32 R12, -RZ, R18.H0_H0 ;  /* 0x20000012ff0c7230 */ /* 0x021fe20000004100 */
        /* <DEDUP_REMOVED lines=9> */
.L_x_52:
[----:B------:R-:W-:Y:S05]  /*2b60*/  BSYNC B1 ;  /* 0x0000000000017941 */ /* 0x000fea0003800000 */
.L_x_51:
        /* <DEDUP_REMOVED lines=9> */
.L_x_54:
[----:B------:R-:W-:Y:S05]  /*2c00*/  BSYNC B1 ;  /* 0x0000000000017941 */ /* 0x000fea0003800000 */
.L_x_53:
[----:B0----5:R-:W-:Y:S01]  /*2c10*/  HADD2.F32 R12, -RZ, R18.H0_H0 ;  /* 0x20000012ff0c7230 */ /* 0x021fe20000004100 */
        /* <DEDUP_REMOVED lines=8> */
.L_x_56:
[----:B------:R-:W-:Y:S05]  /*2ca0*/  BSYNC B1 ;  /* 0x0000000000017941 */ /* 0x000fea0003800000 */
.L_x_55:
        /* <DEDUP_REMOVED lines=10> */
.L_x_58:
[----:B------:R-:W-:Y:S05]  /*2d50*/  BSYNC B1 ;  /* 0x0000000000017941 */ /* 0x000fea0003800000 */
.L_x_57:
        /* <DEDUP_REMOVED lines=10> */
.L_x_60:
[----:B------:R-:W-:Y:S05]  /*2e00*/  BSYNC B1 ;  /* 0x0000000000017941 */ /* 0x000fea0003800000 */
.L_x_59:
        /* <DEDUP_REMOVED lines=9> */
.L_x_62:
[----:B------:R-:W-:Y:S05]  /*2ea0*/  BSYNC B1 ;  /* 0x0000000000017941 */ /* 0x000fea0003800000 */
.L_x_61:
        /* <DEDUP_REMOVED lines=9> */
.L_x_64:
[----:B------:R-:W-:Y:S05]  /*2f40*/  BSYNC B1 ;  /* 0x0000000000017941 */ /* 0x000fea0003800000 */
.L_x_63:
        /* <DEDUP_REMOVED lines=10> */
.L_x_66:
[----:B------:R-:W-:Y:S05]  /*2ff0*/  BSYNC B1 ;  /* 0x0000000000017941 */ /* 0x000fea0003800000 */
.L_x_65:
        /* <DEDUP_REMOVED lines=10> */
.L_x_68:
[----:B------:R-:W-:Y:S05]  /*30a0*/  BSYNC B1 ;  /* 0x0000000000017941 */ /* 0x000fea0003800000 */
.L_x_67:
        /* <DEDUP_REMOVED lines=9> */
.L_x_70:
[----:B------:R-:W-:Y:S05]  /*3140*/  BSYNC B1 ;  /* 0x0000000000017941 */ /* 0x000fea0003800000 */
.L_x_69:
        /* <DEDUP_REMOVED lines=9> */
.L_x_72:
[----:B------:R-:W-:Y:S05]  /*31e0*/  BSYNC B1 ;  /* 0x0000000000017941 */ /* 0x000fea0003800000 */
.L_x_71:
        /* <DEDUP_REMOVED lines=10> */
.L_x_74:
[----:B------:R-:W-:Y:S05]  /*3290*/  BSYNC B1 ;  /* 0x0000000000017941 */ /* 0x000fea0003800000 */
.L_x_73:
        /* <DEDUP_REMOVED lines=10> */
.L_x_76:
[----:B------:R-:W-:Y:S05]  /*3340*/  BSYNC B1 ;  /* 0x0000000000017941 */ /* 0x000fea0003800000 */
.L_x_75:
        /* <DEDUP_REMOVED lines=9> */
.L_x_78:
[----:B------:R-:W-:Y:S05]  /*33e0*/  BSYNC B1 ;  /* 0x0000000000017941 */ /* 0x000fea0003800000 */
.L_x_77:
        /* <DEDUP_REMOVED lines=9> */
.L_x_80:
[----:B------:R-:W-:Y:S05]  /*3480*/  BSYNC B1 ;  /* 0x0000000000017941 */ /* 0x000fea0003800000 */
.L_x_79:
        /* <DEDUP_REMOVED lines=10> */
.L_x_82:
[----:B------:R-:W-:Y:S05]  /*3530*/  BSYNC B1 ;  /* 0x0000000000017941 */ /* 0x000fea0003800000 */
.L_x_81:
        /* <DEDUP_REMOVED lines=10> */
.L_x_84:
[----:B------:R-:W-:Y:S05]  /*35e0*/  BSYNC B1 ;  /* 0x0000000000017941 */ /* 0x000fea0003800000 */
.L_x_83:
        /* <DEDUP_REMOVED lines=9> */
.L_x_86:
[----:B------:R-:W-:Y:S05]  /*3680*/  BSYNC B1 ;  /* 0x0000000000017941 */ /* 0x000fea0003800000 */
.L_x_85:
        /* <DEDUP_REMOVED lines=9> */
.L_x_88:
[----:B------:R-:W-:Y:S05]  /*3720*/  BSYNC B1 ;  /* 0x0000000000017941 */ /* 0x000fea0003800000 */
.L_x_87:
        /* <DEDUP_REMOVED lines=10> */
.L_x_90:
[----:B------:R-:W-:Y:S05]  /*37d0*/  BSYNC B1 ;  /* 0x0000000000017941 */ /* 0x000fea0003800000 */
.L_x_89:
        /* <DEDUP_REMOVED lines=10> */
.L_x_92:
[----:B------:R-:W-:Y:S05]  /*3880*/  BSYNC B1 ;  /* 0x0000000000017941 */ /* 0x000fea0003800000 */
.L_x_91:
        /* <DEDUP_REMOVED lines=9> */
.L_x_94:
[----:B------:R-:W-:Y:S05]  /*3920*/  BSYNC B1 ;  /* 0x0000000000017941 */ /* 0x000fea0003800000 */
.L_x_93:
        /* <DEDUP_REMOVED lines=9> */
.L_x_96:
[----:B------:R-:W-:Y:S05]  /*39c0*/  BSYNC B1 ;  /* 0x0000000000017941 */ /* 0x000fea0003800000 */
.L_x_95:
        /* <DEDUP_REMOVED lines=10> */
.L_x_98:
[----:B------:R-:W-:Y:S05]  /*3a70*/  BSYNC B1 ;  /* 0x0000000000017941 */ /* 0x000fea0003800000 */
.L_x_97:
        /* <DEDUP_REMOVED lines=10> */
.L_x_100:
[----:B------:R-:W-:Y:S05]  /*3b20*/  BSYNC B1 ;  /* 0x0000000000017941 */ /* 0x000fea0003800000 */
.L_x_99:
        /* <DEDUP_REMOVED lines=9> */
.L_x_102:
[----:B------:R-:W-:Y:S05]  /*3bc0*/  BSYNC B1 ;  /* 0x0000000000017941 */ /* 0x000fea0003800000 */
.L_x_101:
        /* <DEDUP_REMOVED lines=9> */
.L_x_104:
[----:B------:R-:W-:Y:S05]  /*3c60*/  BSYNC B1 ;  /* 0x0000000000017941 */ /* 0x000fea0003800000 */
.L_x_103:
        /* <DEDUP_REMOVED lines=10> */
.L_x_106:
[----:B------:R-:W-:Y:S05]  /*3d10*/  BSYNC B1 ;  /* 0x0000000000017941 */ /* 0x000fea0003800000 */
.L_x_105:
        /* <DEDUP_REMOVED lines=10> */
.L_x_108:
[----:B------:R-:W-:Y:S05]  /*3dc0*/  BSYNC B1 ;  /* 0x0000000000017941 */ /* 0x000fea0003800000 */
.L_x_107:
        /* <DEDUP_REMOVED lines=9> */
.L_x_110:
[----:B------:R-:W-:Y:S05]  /*3e60*/  BSYNC B1 ;  /* 0x0000000000017941 */ /* 0x000fea0003800000 */
.L_x_109:
        /* <DEDUP_REMOVED lines=9> */
.L_x_112:
[----:B------:R-:W-:Y:S05]  /*3f00*/  BSYNC B1 ;  /* 0x0000000000017941 */ /* 0x000fea0003800000 */
.L_x_111:
        /* <DEDUP_REMOVED lines=10> */
.L_x_114:
[----:B------:R-:W-:Y:S05]  /*3fb0*/  BSYNC B1 ;  /* 0x0000000000017941 */ /* 0x000fea0003800000 */
.L_x_113:
        /* <DEDUP_REMOVED lines=10> */
.L_x_116:
[----:B------:R-:W-:Y:S05]  /*4060*/  BSYNC B1 ;  /* 0x0000000000017941 */ /* 0x000fea0003800000 */
.L_x_115:
        /* <DEDUP_REMOVED lines=9> */
.L_x_118:
[----:B------:R-:W-:Y:S05]  /*4100*/  BSYNC B1 ;  /* 0x0000000000017941 */ /* 0x000fea0003800000 */
.L_x_117:
        /* <DEDUP_REMOVED lines=9> */
.L_x_120:
[----:B------:R-:W-:Y:S05]  /*41a0*/  BSYNC B1 ;  /* 0x0000000000017941 */ /* 0x000fea0003800000 */
.L_x_119:
        /* <DEDUP_REMOVED lines=10> */
.L_x_122:
[----:B------:R-:W-:Y:S05]  /*4250*/  BSYNC B1 ;  /* 0x0000000000017941 */ /* 0x000fea0003800000 */
.L_x_121:
        /* <DEDUP_REMOVED lines=10> */
.L_x_124:
[----:B------:R-:W-:Y:S05]  /*4300*/  BSYNC B1 ;  /* 0x0000000000017941 */ /* 0x000fea0003800000 */
.L_x_123:
        /* <DEDUP_REMOVED lines=9> */
.L_x_126:
[----:B------:R-:W-:Y:S05]  /*43a0*/  BSYNC B1 ;  /* 0x0000000000017941 */ /* 0x000fea0003800000 */
.L_x_125:
        /* <DEDUP_REMOVED lines=9> */
.L_x_128:
[----:B------:R-:W-:Y:S05]  /*4440*/  BSYNC B1 ;  /* 0x0000000000017941 */ /* 0x000fea0003800000 */
.L_x_127:
        /* <DEDUP_REMOVED lines=10> */
.L_x_130:
[----:B------:R-:W-:Y:S05]  /*44f0*/  BSYNC B1 ;  /* 0x0000000000017941 */ /* 0x000fea0003800000 */
.L_x_129:
        /* <DEDUP_REMOVED lines=10> */
.L_x_132:
[----:B------:R-:W-:Y:S05]  /*45a0*/  BSYNC B1 ;  /* 0x0000000000017941 */ /* 0x000fea0003800000 */
.L_x_131:
        /* <DEDUP_REMOVED lines=9> */
.L_x_134:
[----:B------:R-:W-:Y:S05]  /*4640*/  BSYNC B1 ;  /* 0x0000000000017941 */ /* 0x000fea0003800000 */
.L_x_133:
        /* <DEDUP_REMOVED lines=9> */
.L_x_136:
[----:B------:R-:W-:Y:S05]  /*46e0*/  BSYNC B1 ;  /* 0x0000000000017941 */ /* 0x000fea0003800000 */
.L_x_135:
        /* <DEDUP_REMOVED lines=10> */
.L_x_138:
[----:B------:R-:W-:Y:S05]  /*4790*/  BSYNC B1 ;  /* 0x0000000000017941 */ /* 0x000fea0003800000 */
.L_x_137:
        /* <DEDUP_REMOVED lines=10> */
.L_x_140:
[----:B------:R-:W-:Y:S05]  /*4840*/  BSYNC B1 ;  /* 0x0000000000017941 */ /* 0x000fea0003800000 */
.L_x_139:
        /* <DEDUP_REMOVED lines=9> */
.L_x_142:
[----:B------:R-:W-:Y:S05]  /*48e0*/  BSYNC B1 ;  /* 0x0000000000017941 */ /* 0x000fea0003800000 */
.L_x_141:
        /* <DEDUP_REMOVED lines=9> */
.L_x_144:
[----:B------:R-:W-:Y:S05]  /*4980*/  BSYNC B1 ;  /* 0x0000000000017941 */ /* 0x000fea0003800000 */
.L_x_143:
        /* <DEDUP_REMOVED lines=10> */
.L_x_146:
[----:B------:R-:W-:Y:S05]  /*4a30*/  BSYNC B1 ;  /* 0x0000000000017941 */ /* 0x000fea0003800000 */
.L_x_145:
        /* <DEDUP_REMOVED lines=10> */
.L_x_148:
[----:B------:R-:W-:Y:S05]  /*4ae0*/  BSYNC B1 ;  /* 0x0000000000017941 */ /* 0x000fea0003800000 */
.L_x_147:
        /* <DEDUP_REMOVED lines=9> */
.L_x_150:
[----:B------:R-:W-:Y:S05]  /*4b80*/  BSYNC B1 ;  /* 0x0000000000017941 */ /* 0x000fea0003800000 */
.L_x_149:
        /* <DEDUP_REMOVED lines=9> */
.L_x_152:
[----:B------:R-:W-:Y:S05]  /*4c20*/  BSYNC B1 ;  /* 0x0000000000017941 */ /* 0x000fea0003800000 */
.L_x_151:
        /* <DEDUP_REMOVED lines=10> */
.L_x_154:
[----:B------:R-:W-:Y:S05]  /*4cd0*/  BSYNC B1 ;  /* 0x0000000000017941 */ /* 0x000fea0003800000 */
.L_x_153:
[----:B0----5:R-:W-:Y:S01]  /*4ce0*/  HADD2.F32 R12, -RZ, R18.H0_H0 ;  /* 0x20000012ff0c7230 */ /* 0x021fe20000004100 */
[----:B------:R-:W-:Y:S01]  /*4cf0*/  ISETP.GT.AND P0, PT, R2, 0x79, PT ;  /* 0x000000790200780c */ /* 0x000fe20003f04270 */
[----:B------:R-:W-:Y:S01]  /*4d00*/  @P2 IMAD.MOV.U32 R2, RZ, RZ, R8 ;  /* 0x000000ffff022224 */ /* 0x000fe200078e0008 */
[----:B------:R-:W-:Y:S02]  /*4d10*/  BSSY B1, `(.L_x_155) ;  /* 0x000000a000017945 */ /* 0x000fe40003800000 */
[----:B------:R-:W-:Y:S01]  /*4d20*/  FMUL R3, R12, R89 ;  /* 0x000000590c037220 */ /* 0x000fe20000400000 */
[----:B------:R-:W-:-:S03]  /*4d30*/  ISETP.GT.AND P3, PT, R0, RZ, P0 ;  /* 0x000000ff0000720c */ /* 0x000fc60000764270 */
[----:B------:R-:W-:-:S05]  /*4d40*/  FFMA R3, R84, R88, R3 ;  /* 0x0000005854037223 */ /* 0x000fca0000000003 */
[----:B------:R-:W-:-:S04]  /*4d50*/  F2FP.F16.F32.PACK_AB R3, RZ, R3 ;  /* 0x00000003ff03723e */ /* 0x000fc800000000ff */
[----:B------:R-:W-:Y:S01]  /*4d60*/  PRMT R12, R3, 0x7610, R12 ;  /* 0x00007610030c7816 */ /* 0x000fe2000000000c */
[----:B------:R-:W-:-:S05]  /*4d70*/  @P2 IMAD.MOV.U32 R3, RZ, RZ, R9 ;  /* 0x000000ffff032224 */ /* 0x000fca00078e0009 */
[----:B------:R0:W-:Y:S01]  /*4d80*/  @P2 STG.E.U16 desc[UR52][R2.64+0xf0], R12 ;  /* 0x0000f00c02002986 */ /* 0x0001e2000c101534 */
[----:B------:R-:W-:Y:S05]  /*4d90*/  @!P3 BRA `(.L_x_156) ;  /* 0x000000000004b947 */ /* 0x000fea0003800000 */
[----:B------:R0:W5:Y:S02]  /*4da0*/  LDG.E.LTC128B.U16 R18, desc[UR52][R4.64+0xf2] ;  /* 0x0000f23404127981 */ /* 0x000164000c1e1520 */
.L_x_156:
[----:B------:R-:W-:Y:S05]  /*4db0*/  BSYNC B1 ;  /* 0x0000000000017941 */ /* 0x000fea0003800000 */
.L_x_155:
        /* <DEDUP_REMOVED lines=9> */
.L_x_158:
[----:B------:R-:W-:Y:S05]  /*4e50*/  BSYNC B1 ;  /* 0x0000000000017941 */ /* 0x000fea0003800000 */
.L_x_157:
[----:B0----5:R-:W-:Y:S01]  /*4e60*/  HADD2.F32 R2, -RZ, R18.H0_H0 ;  /* 0x20000012ff027230 */ /* 0x021fe20000004100 */
[----:B------:R-:W-:Y:S01]  /*4e70*/  ISETP.GT.AND P0, PT, R0, 0x8, P0 ;  /* 0x000000080000780c */ /* 0x000fe20000704270 */
[----:B------:R-:W-:Y:S03]  /*4e80*/  BSSY B1, `(.L_x_159) ;  /* 0x000000a000017945 */ /* 0x000fe60003800000 */
[----:B------:R-:W-:Y:S01]  /*4e90*/  FMUL R3, R2, R89 ;  /* 0x0000005902037220 */ /* 0x000fe20000400000 */
[----:B------:R-:W-:-:S03]  /*4ea0*/  @P1 IMAD.MOV.U32 R2, RZ, RZ, R10 ;  /* 0x000000ffff021224 */ /* 0x000fc600078e000a */
[----:B------:R-:W-:-:S05]  /*4eb0*/  FFMA R3, R86, R88, R3 ;  /* 0x0000005856037223 */ /* 0x000fca0000000003 */
[----:B------:R-:W-:-:S04]  /*4ec0*/  F2FP.F16.F32.PACK_AB R3, RZ, R3 ;  /* 0x00000003ff03723e */ /* 0x000fc800000000ff */
[----:B---34-:R-:W-:Y:S01]  /*4ed0*/  PRMT R4, R3, 0x7610, R4 ;  /* 0x0000761003047816 */ /* 0x018fe20000000004 */
[----:B------:R-:W-:-:S05]  /*4ee0*/  @P1 IMAD.MOV.U32 R3, RZ, RZ, R11 ;  /* 0x000000ffff031224 */ /* 0x000fca00078e000b */
[----:B------:R0:W-:Y:S01]  /*4ef0*/  @P1 STG.E.U16 desc[UR52][R2.64+0xf0], R4 ;  /* 0x0000f00402001986 */ /* 0x0001e2000c101534 */
[----:B------:R-:W-:Y:S05]  /*4f00*/  @!P0 BRA `(.L_x_160) ;  /* 0x0000000000048947 */ /* 0x000fea0003800000 */
[----:B------:R3:W5:Y:S02]  /*4f10*/  LDG.E.LTC128B.U16 R18, desc[UR52][R6.64+0xf2] ;  /* 0x0000f23406127981 */ /* 0x000764000c1e1520 */
.L_x_160:
[----:B------:R-:W-:Y:S05]  /*4f20*/  BSYNC B1 ;  /* 0x0000000000017941 */ /* 0x000fea0003800000 */
.L_x_159:
[----:B------:R-:W-:Y:S05]  /*4f30*/  @!P0 BRA `(.L_x_161) ;  /* 0x0000001000f08947 */ /* 0x000fea0003800000 */
[----:B-----5:R-:W-:-:S05]  /*4f40*/  HADD2.F32 R18, -RZ, R18.H0_H0 ;  /* 0x20000012ff127230 */ /* 0x020fca0000004100 */
[----:B------:R-:W-:-:S04]  /*4f50*/  FMUL R18, R18, R89 ;  /* 0x0000005912127220 */ /* 0x000fc80000400000 */
[----:B------:R-:W-:-:S05]  /*4f60*/  FFMA R18, R87, R88, R18 ;  /* 0x0000005857127223 */ /* 0x000fca0000000012 */
[----:B------:R-:W-:-:S05]  /*4f70*/  F2FP.F16.F32.PACK_AB R18, RZ, R18 ;  /* 0x00000012ff12723e */ /* 0x000fca00000000ff */
[----:B------:R4:W-:Y:S01]  /*4f80*/  STG.E.U16 desc[UR52][R10.64+0xf2], R18 ;  /* 0x0000f2120a007986 */ /* 0x0009e2000c101534 */
[----:B------:R-:W-:Y:S05]  /*4f90*/  BRA `(.L_x_161) ;  /* 0x0000001000d87947 */ /* 0x000fea0003800000 */
.L_x_36:
[----:B------:R-:W-:Y:S01]  /*4fa0*/  ISETP.GT.AND P0, PT, R2, 0x1, PT ;  /* 0x000000010200780c */ /* 0x000fe20003f04270 */
[----:B------:R-:W-:Y:S01]  /*4fb0*/  ULDC.64 UR4, c[0x0][0x5c0] ;  /* 0x0001700000047ab9 */ /* 0x000fe20000000a00 */
[-C--:B------:R-:W-:Y:S01]  /*4fc0*/  FMUL R24, R24, R88.reuse ;  /* 0x0000005818187220 */ /* 0x080fe20000400000 */
[-C--:B------:R-:W-:Y:S01]  /*4fd0*/  FMUL R25, R25, R88.reuse ;  /* 0x0000005819197220 */ /* 0x080fe20000400000 */
[----:B------:R-:W-:Y:S01]  /*4fe0*/  ISETP.GT.AND P3, PT, R0, RZ, P0 ;  /* 0x000000ff0000720c */ /* 0x000fe20000764270 */
[-C--:B------:R-:W-:Y:S01]  /*4ff0*/  FMUL R26, R26, R88.reuse ;  /* 0x000000581a1a7220 */ /* 0x080fe20000400000 */
[----:B------:R-:W-:Y:S01]  /*5000*/  LEA R4, P4, R104, UR4, 0x1 ;  /* 0x0000000468047c11 */ /* 0x000fe2000f8808ff */
[----:B------:R-:W-:Y:S01]  /*5010*/  FMUL R27, R27, R88 ;  /* 0x000000581b1b7220 */ /* 0x000fe20000400000 */
[----:B------:R-:W-:Y:S01]  /*5020*/  F2FP.F16.F32.PACK_AB R24, RZ, R24 ;  /* 0x00000018ff18723e */ /* 0x000fe200000000ff */
[-C--:B------:R-:W-:Y:S01]  /*5030*/  FMUL R28, R28, R88.reuse ;  /* 0x000000581c1c7220 */ /* 0x080fe20000400000 */
[----:B------:R-:W-:Y:S01]  /*5040*/  LEA.HI.X R5, R104, UR5, R9, 0x1, P4 ;  /* 0x0000000568057c11 */ /* 0x000fe2000a0f0c09 */
[-C--:B------:R-:W-:Y:S01]  /*5050*/  FMUL R29, R29, R88.reuse ;  /* 0x000000581d1d7220 */ /* 0x080fe20000400000 */
[----:B------:R-:W-:Y:S01]  /*5060*/  F2FP.F16.F32.PACK_AB R25, RZ, R25 ;  /* 0x00000019ff19723e */ /* 0x000fe200000000ff */
[----:B------:R-:W-:Y:S01]  /*5070*/  FMUL R30, R30, R88 ;  /* 0x000000581e1e7220 */ /* 0x000fe20000400000 */
[C---:B------:R-:W-:Y:S01]  /*5080*/  SHF.L.U64.HI R7, R6.reuse, 0x4, R7 ;  /* 0x0000000406077819 */ /* 0x040fe20000010207 */
[----:B------:R-:W-:Y:S01]  /*5090*/  @P1 STG.E.U16 desc[UR52][R4.64], R24 ;  /* 0x0000001804001986 */ /* 0x000fe2000c101534 */
[----:B------:R-:W-:Y:S01]  /*50a0*/  LEA R6, P4, R6, R4, 0x4 ;  /* 0x0000000406067211 */ /* 0x000fe200078820ff */
[-C--:B------:R-:W-:Y:S01]  /*50b0*/  FMUL R31, R31, R88.reuse ;  /* 0x000000581f1f7220 */ /* 0x080fe20000400000 */
[----:B------:R-:W-:Y:S01]  /*50c0*/  ISETP.GT.AND P2, PT, R0, 0x8, P2 ;  /* 0x000000080000780c */ /* 0x000fe20001744270 */
[----:B------:R-:W-:Y:S01]  /*50d0*/  @P3 STG.E.U16 desc[UR52][R4.64+0x2], R25 ;  /* 0x0000021904003986 */ /* 0x000fe2000c101534 */
[----:B------:R-:W-:Y:S01]  /*50e0*/  ISETP.GT.AND P1, PT, R2, 0x8, PT ;  /* 0x000000080200780c */ /* 0x000fe20003f24270 */
[----:B------:R-:W-:Y:S01]  /*50f0*/  IMAD.X R7, R7, 0x1, R5, P4 ;  /* 0x0000000107077824 */ /* 0x000fe200020e0605 */
[----:B------:R-:W-:Y:S01]  /*5100*/  ISETP.GT.AND P3, PT, R0, 0x8, P0 ;  /* 0x000000080000780c */ /* 0x000fe20000764270 */
[-C--:B------:R-:W-:Y:S01]  /*5110*/  FMUL R32, R32, R88.reuse ;  /* 0x0000005820207220 */ /* 0x080fe20000400000 */
[----:B------:R-:W-:Y:S01]  /*5120*/  ISETP.GT.AND P0, PT, R2, 0x9, PT ;  /* 0x000000090200780c */ /* 0x000fe20003f04270 */
[-C--:B------:R-:W-:Y:S01]  /*5130*/  FMUL R33, R33, R88.reuse ;  /* 0x0000005821217220 */ /* 0x080fe20000400000 */
[----:B------:R-:W-:Y:S01]  /*5140*/  ISETP.GT.AND P5, PT, R0, RZ, P1 ;  /* 0x000000ff0000720c */ /* 0x000fe20000fa4270 */
[-C--:B------:R-:W-:Y:S01]  /*5150*/  FMUL R34, R34, R88.reuse ;  /* 0x0000005822227220 */ /* 0x080fe20000400000 */
[----:B------:R-:W-:Y:S01]  /*5160*/  ISETP.GT.AND P4, PT, R0, RZ, P0 ;  /* 0x000000ff0000720c */ /* 0x000fe20000784270 */
[----:B------:R-:W-:Y:S01]  /*5170*/  FMUL R35, R35, R88 ;  /* 0x0000005823237220 */ /* 0x000fe20000400000 */
[----:B------:R-:W-:Y:S01]  /*5180*/  F2FP.F16.F32.PACK_AB R26, RZ, R26 ;  /* 0x0000001aff1a723e */ /* 0x000fe200000000ff */
[-C--:B------:R-:W-:Y:S01]  /*5190*/  FMUL R36, R36, R88.reuse ;  /* 0x0000005824247220 */ /* 0x080fe20000400000 */
[----:B------:R-:W-:Y:S01]  /*51a0*/  F2FP.F16.F32.PACK_AB R27, RZ, R27 ;  /* 0x0000001bff1b723e */ /* 0x000fe200000000ff */
[----:B------:R-:W-:Y:S01]  /*51b0*/  FMUL R37, R37, R88 ;  /* 0x0000005825257220 */ /* 0x000fe20000400000 */
[----:B------:R-:W-:Y:S01]  /*51c0*/  F2FP.F16.F32.PACK_AB R28, RZ, R28 ;  /* 0x0000001cff1c723e */ /* 0x000fe200000000ff */
[----:B------:R-:W-:Y:S01]  /*51d0*/  @P2 STG.E.U16 desc[UR52][R6.64], R26 ;  /* 0x0000001a06002986 */ /* 0x000fe2000c101534 */
[----:B------:R-:W-:Y:S01]  /*51e0*/  F2FP.F16.F32.PACK_AB R29, RZ, R29 ;  /* 0x0000001dff1d723e */ /* 0x000fe200000000ff */
[-C--:B------:R-:W-:Y:S01]  /*51f0*/  FMUL R38, R38, R88.reuse ;  /* 0x0000005826267220 */ /* 0x080fe20000400000 */
[----:B------:R-:W-:Y:S01]  /*5200*/  ISETP.GT.AND P1, PT, R0, 0x8, P1 ;  /* 0x000000080000780c */ /* 0x000fe20000f24270 */
[----:B------:R-:W-:Y:S01]  /*5210*/  @P3 STG.E.U16 desc[UR52][R6.64+0x2], R27 ;  /* 0x0000021b06003986 */ /* 0x000fe2000c101534 */
[----:B------:R-:W-:Y:S01]  /*5220*/  ISETP.GT.AND P3, PT, R2, 0x10, PT ;  /* 0x000000100200780c */ /* 0x000fe20003f64270 */
[-C--:B------:R-:W-:Y:S01]  /*5230*/  FMUL R39, R39, R88.reuse ;  /* 0x0000005827277220 */ /* 0x080fe20000400000 */
[----:B------:R-:W-:Y:S01]  /*5240*/  ISETP.GT.AND P2, PT, R0, 0x8, P0 ;  /* 0x000000080000780c */ /* 0x000fe20000744270 */
[----:B------:R-:W-:Y:S01]  /*5250*/  @P5 STG.E.U16 desc[UR52][R4.64+0x10], R28 ;  /* 0x0000101c04005986 */ /* 0x000fe2000c101534 */
[----:B------:R-:W-:Y:S01]  /*5260*/  ISETP.GT.AND P0, PT, R2, 0x11, PT ;  /* 0x000000110200780c */ /* 0x000fe20003f04270 */
[----:B------:R-:W-:Y:S01]  /*5270*/  FMUL R40, R40, R88 ;  /* 0x0000005828287220 */ /* 0x000fe20000400000 */
[----:B------:R-:W-:Y:S01]  /*5280*/  F2FP.F16.F32.PACK_AB R30, RZ, R30 ;  /* 0x0000001eff1e723e */ /* 0x000fe200000000ff */
[----:B------:R-:W-:Y:S01]  /*5290*/  @P4 STG.E.U16 desc[UR52][R4.64+0x12], R29 ;  /* 0x0000121d04004986 */ /* 0x000fe2000c101534 */
[C---:B------:R-:W-:Y:S01]  /*52a0*/  ISETP.GT.AND P4, PT, R0.reuse, RZ, P3 ;  /* 0x000000ff0000720c */ /* 0x040fe20001f84270 */
[-C--:B------:R-:W-:Y:S01]  /*52b0*/  FMUL R41, R41, R88.reuse ;  /* 0x0000005829297220 */ /* 0x080fe20000400000 */
[----:B------:R-:W-:Y:S01]  /*52c0*/  ISETP.GT.AND P5, PT, R0, RZ, P0 ;  /* 0x000000ff0000720c */ /* 0x000fe200007a4270 */
[----:B------:R-:W-:Y:S01]  /*52d0*/  @P1 STG.E.U16 desc[UR52][R6.64+0x10], R30 ;  /* 0x0000101e06001986 */ /* 0x000fe2000c101534 */
[----:B------:R-:W-:Y:S01]  /*52e0*/  F2FP.F16.F32.PACK_AB R31, RZ, R31 ;  /* 0x0000001fff1f723e */ /* 0x000fe200000000ff */
[----:B------:R-:W-:Y:S01]  /*52f0*/  FMUL R42, R42, R88 ;  /* 0x000000582a2a7220 */ /* 0x000fe20000400000 */
[----:B------:R-:W-:Y:S01]  /*5300*/  F2FP.F16.F32.PACK_AB R32, RZ, R32 ;  /* 0x00000020ff20723e */ /* 0x000fe200000000ff */
[-C--:B------:R-:W-:Y:S01]  /*5310*/  FMUL R43, R43, R88.reuse ;  /* 0x000000582b2b7220 */ /* 0x080fe20000400000 */
[----:B------:R-:W-:Y:S01]  /*5320*/  ISETP.GT.AND P1, PT, R0, 0x8, P3 ;  /* 0x000000080000780c */ /* 0x000fe20001f24270 */
[----:B------:R-:W-:Y:S01]  /*5330*/  @P2 STG.E.U16 desc[UR52][R6.64+0x12], R31 ;  /* 0x0000121f06002986 */ /* 0x000fe2000c101534 */
[----:B------:R-:W-:Y:S01]  /*5340*/  F2FP.F16.F32.PACK_AB R33, RZ, R33 ;  /* 0x00000021ff21723e */ /* 0x000fe200000000ff */
[-C--:B------:R-:W-:Y:S01]  /*5350*/  FMUL R44, R44, R88.reuse ;  /* 0x000000582c2c7220 */ /* 0x080fe20000400000 */
[----:B------:R-:W-:Y:S01]  /*5360*/  ISETP.GT.AND P3, PT, R2, 0x18, PT ;  /* 0x000000180200780c */ /* 0x000fe20003f64270 */
[----:B------:R-:W-:Y:S01]  /*5370*/  @P4 STG.E.U16 desc[UR52][R4.64+0x20], R32 ;  /* 0x0000202004004986 */ /* 0x000fe2000c101534 */
[----:B------:R-:W-:Y:S01]  /*5380*/  ISETP.GT.AND P2, PT, R0, 0x8, P0 ;  /* 0x000000080000780c */ /* 0x000fe20000744270 */
[-C--:B------:R-:W-:Y:S01]  /*5390*/  FMUL R45, R45, R88.reuse ;  /* 0x000000582d2d7220 */ /* 0x080fe20000400000 */
[----:B------:R-:W-:Y:S01]  /*53a0*/  ISETP.GT.AND P0, PT, R2, 0x19, PT ;  /* 0x000000190200780c */ /* 0x000fe20003f04270 */
[----:B------:R-:W-:Y:S01]  /*53b0*/  @P5 STG.E.U16 desc[UR52][R4.64+0x22], R33 ;  /* 0x0000222104005986 */ /* 0x000fe2000c101534 */
[----:B------:R-:W-:Y:S01]  /*53c0*/  ISETP.GT.AND P4, PT, R0, RZ, P3 ;  /* 0x000000ff0000720c */ /* 0x000fe20001f84270 */
[----:B------:R-:W-:Y:S01]  /*53d0*/  FMUL R46, R46, R88 ;  /* 0x000000582e2e7220 */ /* 0x000fe20000400000 */
[----:B------:R-:W-:Y:S01]  /*53e0*/  F2FP.F16.F32.PACK_AB R34, RZ, R34 ;  /* 0x00000022ff22723e */ /* 0x000fe200000000ff */
[-C--:B------:R-:W-:Y:S01]  /*53f0*/  FMUL R47, R47, R88.reuse ;  /* 0x000000582f2f7220 */ /* 0x080fe20000400000 */
[----:B------:R-:W-:Y:S01]  /*5400*/  ISETP.GT.AND P5, PT, R0, RZ, P0 ;  /* 0x000000ff0000720c */ /* 0x000fe200007a4270 */
[----:B------:R-:W-:Y:S01]  /*5410*/  FMUL R48, R48, R88 ;  /* 0x0000005830307220 */ /* 0x000fe20000400000 */
[----:B------:R-:W-:Y:S01]  /*5420*/  F2FP.F16.F32.PACK_AB R35, RZ, R35 ;  /* 0x00000023ff23723e */ /* 0x000fe200000000ff */
[----:B------:R-:W-:Y:S01]  /*5430*/  @P1 STG.E.U16 desc[UR52][R6.64+0x20], R34 ;  /* 0x0000202206001986 */ /* 0x000fe2000c101534 */
        /* <DEDUP_REMOVED lines=129> */
[----:B------:R-:W-:Y:S01]  /*5c50*/  FMUL R87, R87, R88 ;  /* 0x0000005857577220 */ /* 0x000fe20000400000 */
[----:B------:R-:W-:Y:S01]  /*5c60*/  ISETP.GT.AND P0, PT, R2, 0x51, PT ;  /* 0x000000510200780c */ /* 0x000fe20003f04270 */
[----:B------:R-:W-:Y:S01]  /*5c70*/  @P5 STG.E.U16 desc[UR52][R4.64+0x92], R61 ;  /* 0x0000923d04005986 */ /* 0x000fe2000c101534 */
[----:B------:R-:W-:-:S02]  /*5c80*/  ISETP.GT.AND P4, PT, R0, RZ, P3 ;  /* 0x000000ff0000720c */ /* 0x000fc40001f84270 */
[----:B------:R-:W-:Y:S02]  /*5c90*/  F2FP.F16.F32.PACK_AB R62, RZ, R62 ;  /* 0x0000003eff3e723e */ /* 0x000fe400000000ff */
[C---:B------:R-:W-:Y:S02]  /*5ca0*/  ISETP.GT.AND P5, PT, R0.reuse, RZ, P0 ;  /* 0x000000ff0000720c */ /* 0x040fe400007a4270 */
[----:B------:R-:W-:Y:S01]  /*5cb0*/  F2FP.F16.F32.PACK_AB R63, RZ, R63 ;  /* 0x0000003fff3f723e */ /* 0x000fe200000000ff */
[----:B------:R-:W-:Y:S01]  /*5cc0*/  @P1 STG.E.U16 desc[UR52][R6.64+0x90], R62 ;  /* 0x0000903e06001986 */ /* 0x000fe2000c101534 */
[----:B------:R-:W-:Y:S02]  /*5cd0*/  F2FP.F16.F32.PACK_AB R64, RZ, R64 ;  /* 0x00000040ff40723e */ /* 0x000fe400000000ff */
[----:B------:R-:W-:Y:S01]  /*5ce0*/  ISETP.GT.AND P1, PT, R0, 0x8, P3 ;  /* 0x000000080000780c */ /* 0x000fe20001f24270 */
[----:B------:R-:W-:Y:S01]  /*5cf0*/  @P2 STG.E.U16 desc[UR52][R6.64+0x92], R63 ;  /* 0x0000923f06002986 */ /* 0x000fe2000c101534 */
[----:B------:R-:W-:-:S02]  /*5d00*/  F2FP.F16.F32.PACK_AB R65, RZ, R65 ;  /* 0x00000041ff41723e */ /* 0x000fc400000000ff */
[----:B------:R-:W-:Y:S01]  /*5d10*/  ISETP.GT.AND P2, PT, R2, 0x58, PT ;  /* 0x000000580200780c */ /* 0x000fe20003f44270 */
[----:B------:R-:W-:Y:S01]  /*5d20*/  @P4 STG.E.U16 desc[UR52][R4.64+0xa0], R64 ;  /* 0x0000a04004004986 */ /* 0x000fe2000c101534 */
[----:B------:R-:W-:Y:S02]  /*5d30*/  ISETP.GT.AND P0, PT, R0, 0x8, P0 ;  /* 0x000000080000780c */ /* 0x000fe40000704270 */
[----:B------:R-:W-:Y:S01]  /*5d40*/  ISETP.GT.AND P3, PT, R2, 0x59, PT ;  /* 0x000000590200780c */ /* 0x000fe20003f64270 */
[----:B------:R-:W-:Y:S01]  /*5d50*/  @P5 STG.E.U16 desc[UR52][R4.64+0xa2], R65 ;  /* 0x0000a24104005986 */ /* 0x000fe2000c101534 */
[C---:B------:R-:W-:Y:S02]  /*5d60*/  ISETP.GT.AND P4, PT, R0.reuse, RZ, P2 ;  /* 0x000000ff0000720c */ /* 0x040fe40001784270 */
[----:B------:R-:W-:Y:S02]  /*5d70*/  F2FP.F16.F32.PACK_AB R66, RZ, R66 ;  /* 0x00000042ff42723e */ /* 0x000fe400000000ff */
[----:B------:R-:W-:-:S02]  /*5d80*/  ISETP.GT.AND P5, PT, R0, RZ, P3 ;  /* 0x000000ff0000720c */ /* 0x000fc40001fa4270 */
[----:B------:R-:W-:Y:S01]  /*5d90*/  F2FP.F16.F32.PACK_AB R67, RZ, R67 ;  /* 0x00000043ff43723e */ /* 0x000fe200000000ff */
[----:B------:R-:W-:Y:S01]  /*5da0*/  @P1 STG.E.U16 desc[UR52][R6.64+0xa0], R66 ;  /* 0x0000a04206001986 */ /* 0x000fe2000c101534 */
[----:B------:R-:W-:Y:S02]  /*5db0*/  F2FP.F16.F32.PACK_AB R68, RZ, R68 ;  /* 0x00000044ff44723e */ /* 0x000fe400000000ff */
[C---:B------:R-:W-:Y:S01]  /*5dc0*/  ISETP.GT.AND P1, PT, R0.reuse, 0x8, P2 ;  /* 0x000000080000780c */ /* 0x040fe20001724270 */
[----:B------:R-:W-:Y:S01]  /*5dd0*/  @P0 STG.E.U16 desc[UR52][R6.64+0xa2], R67 ;  /* 0x0000a24306000986 */ /* 0x000fe2000c101534 */
[----:B------:R-:W-:Y:S02]  /*5de0*/  ISETP.GT.AND P2, PT, R0, 0x8, P3 ;  /* 0x000000080000780c */ /* 0x000fe40001f44270 */
[----:B------:R-:W-:Y:S01]  /*5df0*/  F2FP.F16.F32.PACK_AB R69, RZ, R69 ;  /* 0x00000045ff45723e */ /* 0x000fe200000000ff */
[----:B------:R-:W-:Y:S01]  /*5e00*/  @P4 STG.E.U16 desc[UR52][R4.64+0xb0], R68 ;  /* 0x0000b04404004986 */ /* 0x000fe2000c101534 */
[----:B------:R-:W-:-:S02]  /*5e10*/  ISETP.GT.AND P3, PT, R2, 0x60, PT ;  /* 0x000000600200780c */ /* 0x000fc40003f64270 */
[----:B------:R-:W-:Y:S01]  /*5e20*/  ISETP.GT.AND P0, PT, R2, 0x61, PT ;  /* 0x000000610200780c */ /* 0x000fe20003f04270 */
[----:B------:R-:W-:Y:S01]  /*5e30*/  @P5 STG.E.U16 desc[UR52][R4.64+0xb2], R69 ;  /* 0x0000b24504005986 */ /* 0x000fe2000c101534 */
[C---:B------:R-:W-:Y:S02]  /*5e40*/  ISETP.GT.AND P4, PT, R0.reuse, RZ, P3 ;  /* 0x000000ff0000720c */ /* 0x040fe40001f84270 */
[----:B------:R-:W-:Y:S02]  /*5e50*/  ISETP.GT.AND P5, PT, R0, RZ, P0 ;  /* 0x000000ff0000720c */ /* 0x000fe400007a4270 */
[----:B------:R-:W-:Y:S02]  /*5e60*/  F2FP.F16.F32.PACK_AB R70, RZ, R70 ;  /* 0x00000046ff46723e */ /* 0x000fe400000000ff */
[----:B------:R-:W-:Y:S02]  /*5e70*/  F2FP.F16.F32.PACK_AB R71, RZ, R71 ;  /* 0x00000047ff47723e */ /* 0x000fe400000000ff */
[----:B------:R-:W-:Y:S01]  /*5e80*/  F2FP.F16.F32.PACK_AB R72, RZ, R72 ;  /* 0x00000048ff48723e */ /* 0x000fe200000000ff */
[----:B------:R-:W-:Y:S01]  /*5e90*/  @P1 STG.E.U16 desc[UR52][R6.64+0xb0], R70 ;  /* 0x0000b04606001986 */ /* 0x000fe2000c101534 */
[----:B------:R-:W-:-:S02]  /*5ea0*/  F2FP.F16.F32.PACK_AB R73, RZ, R73 ;  /* 0x00000049ff49723e */ /* 0x000fc400000000ff */
[C---:B------:R-:W-:Y:S01]  /*5eb0*/  ISETP.GT.AND P1, PT, R0.reuse, 0x8, P3 ;  /* 0x000000080000780c */ /* 0x040fe20001f24270 */
[----:B------:R-:W-:Y:S01]  /*5ec0*/  @P2 STG.E.U16 desc[UR52][R6.64+0xb2], R71 ;  /* 0x0000b24706002986 */ /* 0x000fe2000c101534 */
[----:B------:R-:W-:Y:S02]  /*5ed0*/  ISETP.GT.AND P0, PT, R0, 0x8, P0 ;  /* 0x000000080000780c */ /* 0x000fe40000704270 */
[----:B------:R-:W-:Y:S01]  /*5ee0*/  F2FP.F16.F32.PACK_AB R74, RZ, R74 ;  /* 0x0000004aff4a723e */ /* 0x000fe200000000ff */
[----:B------:R-:W-:Y:S01]  /*5ef0*/  @P4 STG.E.U16 desc[UR52][R4.64+0xc0], R72 ;  /* 0x0000c04804004986 */ /* 0x000fe2000c101534 */
[C---:B------:R-:W-:Y:S02]  /*5f00*/  ISETP.GT.AND P4, PT, R2.reuse, 0x68, PT ;  /* 0x000000680200780c */ /* 0x040fe40003f84270 */
[----:B------:R-:W-:Y:S01]  /*5f10*/  F2FP.F16.F32.PACK_AB R75, RZ, R75 ;  /* 0x0000004bff4b723e */ /* 0x000fe200000000ff */
[----:B------:R-:W-:Y:S01]  /*5f20*/  @P5 STG.E.U16 desc[UR52][R4.64+0xc2], R73 ;  /* 0x0000c24904005986 */ /* 0x000fe2000c101534 */
[----:B------:R-:W-:-:S02]  /*5f30*/  ISETP.GT.AND P5, PT, R2, 0x69, PT ;  /* 0x000000690200780c */ /* 0x000fc40003fa4270 */
[C---:B------:R-:W-:Y:S01]  /*5f40*/  ISETP.GT.AND P2, PT, R0.reuse, RZ, P4 ;  /* 0x000000ff0000720c */ /* 0x040fe20002744270 */
[----:B------:R-:W-:Y:S01]  /*5f50*/  @P1 STG.E.U16 desc[UR52][R6.64+0xc0], R74 ;  /* 0x0000c04a06001986 */ /* 0x000fe2000c101534 */
[----:B------:R-:W-:Y:S02]  /*5f60*/  ISETP.GT.AND P6, PT, R0, RZ, P5 ;  /* 0x000000ff0000720c */ /* 0x000fe40002fc4270 */
[----:B------:R-:W-:Y:S01]  /*5f70*/  F2FP.F16.F32.PACK_AB R76, RZ, R76 ;  /* 0x0000004cff4c723e */ /* 0x000fe200000000ff */
[----:B------:R-:W-:Y:S01]  /*5f80*/  @P0 STG.E.U16 desc[UR52][R6.64+0xc2], R75 ;  /* 0x0000c24b06000986 */ /* 0x000fe2000c101534 */
[C---:B------:R-:W-:Y:S02]  /*5f90*/  ISETP.GT.AND P3, PT, R2.reuse, 0x70, PT ;  /* 0x000000700200780c */ /* 0x040fe40003f64270 */
[C---:B------:R-:W-:Y:S02]  /*5fa0*/  ISETP.GT.AND P1, PT, R2.reuse, 0x78, PT ;  /* 0x000000780200780c */ /* 0x040fe40003f24270 */
[----:B------:R-:W-:-:S02]  /*5fb0*/  ISETP.GT.AND P0, PT, R2, 0x79, PT ;  /* 0x000000790200780c */ /* 0x000fc40003f04270 */
[----:B------:R-:W-:Y:S01]  /*5fc0*/  ISETP.GT.AND P4, PT, R0, 0x8, P4 ;  /* 0x000000080000780c */ /* 0x000fe20002784270 */
[----:B------:R-:W-:Y:S01]  /*5fd0*/  @P2 STG.E.U16 desc[UR52][R4.64+0xd0], R76 ;  /* 0x0000d04c04002986 */ /* 0x000fe2000c101534 */
[----:B------:R-:W-:Y:S01]  /*5fe0*/  ISETP.GT.AND P2, PT, R2, 0x71, PT ;  /* 0x000000710200780c */ /* 0x000fe20003f44270 */
[----:B------:R-:W-:Y:S01]  /*5ff0*/  @P6 IMAD.MOV.U32 R2, RZ, RZ, R4 ;  /* 0x000000ffff026224 */ /* 0x000fe200078e0004 */
[----:B------:R-:W-:Y:S01]  /*6000*/  F2FP.F16.F32.PACK_AB R77, RZ, R77 ;  /* 0x0000004dff4d723e */ /* 0x000fe200000000ff */
[----:B------:R-:W-:Y:S01]  /*6010*/  @P6 IMAD.MOV.U32 R3, RZ, RZ, R5 ;  /* 0x000000ffff036224 */ /* 0x000fe200078e0005 */
[----:B------:R-:W-:Y:S02]  /*6020*/  F2FP.F16.F32.PACK_AB R78, RZ, R78 ;  /* 0x0000004eff4e723e */ /* 0x000fe400000000ff */
[----:B------:R-:W-:Y:S02]  /*6030*/  F2FP.F16.F32.PACK_AB R79, RZ, R79 ;  /* 0x0000004fff4f723e */ /* 0x000fe400000000ff */
[----:B------:R0:W-:Y:S01]  /*6040*/  @P6 STG.E.U16 desc[UR52][R2.64+0xd2], R77 ;  /* 0x0000d24d02006986 */ /* 0x0001e2000c101534 */
[----:B------:R-:W-:-:S02]  /*6050*/  ISETP.GT.AND P6, PT, R0, 0x8, P5 ;  /* 0x000000080000780c */ /* 0x000fc40002fc4270 */
[C---:B------:R-:W-:Y:S02]  /*6060*/  ISETP.GT.AND P5, PT, R0.reuse, RZ, P3 ;  /* 0x000000ff0000720c */ /* 0x040fe40001fa4270 */
[----:B------:R-:W-:Y:S02]  /*6070*/  ISETP.GT.AND P3, PT, R0, 0x8, P3 ;  /* 0x000000080000780c */ /* 0x000fe40001f64270 */
[----:B------:R-:W-:Y:S02]  /*6080*/  F2FP.F16.F32.PACK_AB R80, RZ, R80 ;  /* 0x00000050ff50723e */ /* 0x000fe400000000ff */
[----:B------:R-:W-:Y:S02]  /*6090*/  F2FP.F16.F32.PACK_AB R81, RZ, R81 ;  /* 0x00000051ff51723e */ /* 0x000fe400000000ff */
[----:B------:R-:W-:Y:S01]  /*60a0*/  F2FP.F16.F32.PACK_AB R82, RZ, R82 ;  /* 0x00000052ff52723e */ /* 0x000fe200000000ff */
[----:B0-----:R-:W-:Y:S01]  /*60b0*/  @P4 IMAD.MOV.U32 R2, RZ, RZ, R6 ;  /* 0x000000ffff024224 */ /* 0x001fe200078e0006 */
[----:B------:R-:W-:Y:S01]  /*60c0*/  F2FP.F16.F32.PACK_AB R83, RZ, R83 ;  /* 0x00000053ff53723e */ /* 0x000fe200000000ff */
[----:B------:R-:W-:Y:S01]  /*60d0*/  @P4 IMAD.MOV.U32 R3, RZ, RZ, R7 ;  /* 0x000000ffff034224 */ /* 0x000fe200078e0007 */
[----:B------:R-:W-:-:S02]  /*60e0*/  F2FP.F16.F32.PACK_AB R84, RZ, R84 ;  /* 0x00000054ff54723e */ /* 0x000fc400000000ff */
[----:B------:R-:W-:Y:S02]  /*60f0*/  F2FP.F16.F32.PACK_AB R85, RZ, R85 ;  /* 0x00000055ff55723e */ /* 0x000fe400000000ff */
[----:B------:R0:W-:Y:S01]  /*6100*/  @P4 STG.E.U16 desc[UR52][R2.64+0xd0], R78 ;  /* 0x0000d04e02004986 */ /* 0x0001e2000c101534 */
[C---:B------:R-:W-:Y:S02]  /*6110*/  ISETP.GT.AND P4, PT, R0.reuse, RZ, P2 ;  /* 0x000000ff0000720c */ /* 0x040fe40001784270 */
[----:B------:R-:W-:Y:S02]  /*6120*/  ISETP.GT.AND P2, PT, R0, 0x8, P2 ;  /* 0x000000080000780c */ /* 0x000fe40001744270 */
[----:B------:R-:W-:Y:S02]  /*6130*/  F2FP.F16.F32.PACK_AB R86, RZ, R86 ;  /* 0x00000056ff56723e */ /* 0x000fe400000000ff */
[----:B------:R-:W-:Y:S01]  /*6140*/  F2FP.F16.F32.PACK_AB R87, RZ, R87 ;  /* 0x00000057ff57723e */ /* 0x000fe200000000ff */
[----:B0-----:R-:W-:-:S02]  /*6150*/  @P6 IMAD.MOV.U32 R2, RZ, RZ, R6 ;  /* 0x000000ffff026224 */ /* 0x001fc400078e0006 */
[----:B------:R-:W-:-:S05]  /*6160*/  @P6 IMAD.MOV.U32 R3, RZ, RZ, R7 ;  /* 0x000000ffff036224 */ /* 0x000fca00078e0007 */
[----:B------:R0:W-:Y:S01]  /*6170*/  @P6 STG.E.U16 desc[UR52][R2.64+0xd2], R79 ;  /* 0x0000d24f02006986 */ /* 0x0001e2000c101534 */
[C---:B------:R-:W-:Y:S02]  /*6180*/  ISETP.GT.AND P6, PT, R0.reuse, RZ, P0 ;  /* 0x000000ff0000720c */ /* 0x040fe400007c4270 */
[----:B------:R-:W-:Y:S01]  /*6190*/  ISETP.GT.AND P0, PT, R0, 0x8, P0 ;  /* 0x000000080000780c */ /* 0x000fe20000704270 */
[----:B0-----:R-:W-:Y:S02]  /*61a0*/  @P5 IMAD.MOV.U32 R2, RZ, RZ, R4 ;  /* 0x000000ffff025224 */ /* 0x001fe400078e0004 */
[----:B------:R-:W-:-:S05]  /*61b0*/  @P5 IMAD.MOV.U32 R3, RZ, RZ, R5 ;  /* 0x000000ffff035224 */ /* 0x000fca00078e0005 */
[----:B------:R0:W-:Y:S01]  /*61c0*/  @P5 STG.E.U16 desc[UR52][R2.64+0xe0], R80 ;  /* 0x0000e05002005986 */ /* 0x0001e2000c101534 */
[C---:B------:R-:W-:Y:S02]  /*61d0*/  ISETP.GT.AND P5, PT, R0.reuse, RZ, P1 ;  /* 0x000000ff0000720c */ /* 0x040fe40000fa4270 */
[----:B------:R-:W-:Y:S01]  /*61e0*/  ISETP.GT.AND P1, PT, R0, 0x8, P1 ;  /* 0x000000080000780c */ /* 0x000fe20000f24270 */
[----:B0-----:R-:W-:Y:S02]  /*61f0*/  @P4 IMAD.MOV.U32 R2, RZ, RZ, R4 ;  /* 0x000000ffff024224 */ /* 0x001fe400078e0004 */
[----:B------:R-:W-:-:S05]  /*6200*/  @P4 IMAD.MOV.U32 R3, RZ, RZ, R5 ;  /* 0x000000ffff034224 */ /* 0x000fca00078e0005 */
[----:B------:R0:W-:Y:S02]  /*6210*/  @P4 STG.E.U16 desc[UR52][R2.64+0xe2], R81 ;  /* 0x0000e25102004986 */ /* 0x0001e4000c101534 */
        /* <DEDUP_REMOVED lines=8> */
[----:B------:R0:W-:Y:S04]  /*62a0*/  @P5 STG.E.U16 desc[UR52][R2.64+0xf0], R84 ;  /* 0x0000f05402005986 */ /* 0x0001e8000c101534 */
[----:B------:R1:W-:Y:S01]  /*62b0*/  @P6 STG.E.U16 desc[UR52][R4.64+0xf2], R85 ;  /* 0x0000f25504006986 */ /* 0x0003e2000c101534 */
[----:B0-----:R-:W-:Y:S02]  /*62c0*/  @P1 IMAD.MOV.U32 R2, RZ, RZ, R6 ;  /* 0x000000ffff021224 */ /* 0x001fe400078e0006 */
[----:B------:R-:W-:-:S05]  /*62d0*/  @P1 IMAD.MOV.U32 R3, RZ, RZ, R7 ;  /* 0x000000ffff031224 */ /* 0x000fca00078e0007 */
[----:B------:R1:W-:Y:S04]  /*62e0*/  @P1 STG.E.U16 desc[UR52][R2.64+0xf0], R86 ;  /* 0x0000f05602001986 */ /* 0x0003e8000c101534 */
[----:B------:R1:W-:Y:S02]  /*62f0*/  @P0 STG.E.U16 desc[UR52][R6.64+0xf2], R87 ;  /* 0x0000f25706000986 */ /* 0x0003e4000c101534 */
.L_x_161:
[----:B------:R-:W-:Y:S05]  /*6300*/  BSYNC B0 ;  /* 0x0000000000007941 */ /* 0x000fea0003800000 */
.L_x_35:
[----:B01----:R-:W-:Y:S01]  /*6310*/  IMAD.U32 R2, RZ, RZ, UR50 ;  /* 0x00000032ff027e24 */ /* 0x003fe2000f8e00ff */
[----:B------:R-:W-:Y:S01]  /*6320*/  ULDC.64 UR4, c[0x0][0x650] ;  /* 0x0001940000047ab9 */ /* 0x000fe20000000a00 */
[----:B------:R-:W-:Y:S01]  /*6330*/  IMAD.U32 R0, RZ, RZ, UR37 ;  /* 0x00000025ff007e24 */ /* 0x000fe2000f8e00ff */
[----:B------:R0:W-:Y:S01]  /*6340*/  SYNCS.ARRIVE.TRANS64.A1T0 RZ, [R96+UR44], RZ ;  /* 0x000000ff60ff79a7 */ /* 0x0001e2000810002c */
[----:B------:R-:W-:Y:S01]  /*6350*/  IMAD.U32 R3, RZ, RZ, UR51 ;  /* 0x00000033ff037e24 */ /* 0x000fe2000f8e00ff */
[C---:B------:R-:W-:Y:S01]  /*6360*/  LEA R16, P0, R2.reuse, R16, 0x1 ;  /* 0x0000001002107211 */ /* 0x040fe200078008ff */
[----:B----45:R-:W-:Y:S02]  /*6370*/  IMAD.MOV.U32 R18, RZ, RZ, -0x1 ;  /* 0xffffffffff127424 */ /* 0x030fe400078e00ff */
[----:B------:R-:W-:Y:S01]  /*6380*/  IMAD.MOV.U32 R19, RZ, RZ, -0x1 ;  /* 0xffffffffff137424 */ /* 0x000fe200078e00ff */
[----:B------:R-:W-:Y:S01]  /*6390*/  LEA.HI.X R17, R2, R17, R0, 0x1, P0 ;  /* 0x0000001102117211 */ /* 0x000fe200000f0c00 */
[----:B------:R-:W-:Y:S01]  /*63a0*/  IMAD.MOV.U32 R2, RZ, RZ, -0x1 ;  /* 0xffffffffff027424 */ /* 0x000fe200078e00ff */
[----:B------:R-:W-:-:S02]  /*63b0*/  ISETP.GE.U32.AND P0, PT, R16, UR4, PT ;  /* 0x0000000410007c0c */ /* 0x000fc4000bf06070 */
[----:B------:R-:W-:Y:S02]  /*63c0*/  PRMT R0, RZ, 0x7610, R0 ;  /* 0x00007610ff007816 */ /* 0x000fe40000000000 */
[----:B------:R-:W-:-:S13]  /*63d0*/  ISETP.GE.U32.AND.EX P0, PT, R17, UR5, PT, P0 ;  /* 0x0000000511007c0c */ /* 0x000fda000bf06100 */
[----:B0-----:R-:W-:Y:S05]  /*63e0*/  @P0 BRA `(.L_x_162) ;  /* 0x00000004008c0947 */ /* 0x001fea0003800000 */
[----:B------:R-:W0:Y:S01]  /*63f0*/  S2UR UR6, SR_CTAID.X ;  /* 0x00000000000679c3 */ /* 0x000e220000002500 */
[----:B------:R-:W-:Y:S01]  /*6400*/  ULDC.64 UR4, c[0x0][0x628] ;  /* 0x00018a0000047ab9 */ /* 0x000fe20000000a00 */
[----:B------:R-:W-:Y:S01]  /*6410*/  ULDC UR7, c[0x0][0x150] ;  /* 0x0000540000077ab9 */ /* 0x000fe20000000800 */
[----:B------:R-:W-:Y:S01]  /*6420*/  ISETP.NE.U32.AND P0, PT, RZ, UR4, PT ;  /* 0x00000004ff007c0c */ /* 0x000fe2000bf05070 */
[----:B------:R-:W-:Y:S01]  /*6430*/  ULDC UR15, c[0x0][0x630] ;  /* 0x00018c00000f7ab9 */ /* 0x000fe20000000800 */
[C---:B------:R-:W-:Y:S01]  /*6440*/  R2UR UR16, R16.reuse ;  /* 0x00000000101072ca */ /* 0x040fe200000e0000 */
[----:B------:R-:W-:Y:S01]  /*6450*/  ULDC UR18, c[0x0][0x154] ;  /* 0x0000550000127ab9 */ /* 0x000fe20000000800 */
[----:B------:R-:W-:Y:S01]  /*6460*/  ISETP.NE.AND.EX P0, PT, RZ, UR5, PT, P0 ;  /* 0x00000005ff007c0c */ /* 0x000fe2000bf05300 */
[----:B------:R-:W1:Y:S01]  /*6470*/  S2UR UR20, SR_CTAID.Y ;  /* 0x00000000001479c3 */ /* 0x000e620000002600 */
[----:B------:R-:W-:Y:S02]  /*6480*/  R2UR UR17, R17 ;  /* 0x00000000111172ca */ /* 0x000fe400000e0000 */
[----:B------:R-:W-:-:S02]  /*6490*/  R2UR UR12, R16 ;  /* 0x00000000100c72ca */ /* 0x000fc400000e0000 */
[----:B------:R-:W-:Y:S02]  /*64a0*/  R2UR UR13, R17 ;  /* 0x00000000110d72ca */ /* 0x000fe400000e0000 */
[----:B0-----:R-:W-:-:S05]  /*64b0*/  I2FP.F32.U32 R0, UR6 ;  /* 0x0000000600007c45 */ /* 0x001fca0008201000 */
[----:B------:R-:W-:-:S04]  /*64c0*/  FMUL R0, R0, UR7 ;  /* 0x0000000700007c20 */ /* 0x000fc80008400000 */
[----:B------:R0:W4:Y:S01]  /*64d0*/  F2I.U32.TRUNC.NTZ R2, R0 ;  /* 0x0000000000027305 */ /* 0x000122000020f000 */
[----:B-1----:R-:W-:Y:S05]  /*64e0*/  @!P0 BRA `(.L_x_163) ;  /* 0x0000000000308947 */ /* 0x002fea0003800000 */
        /* <DEDUP_REMOVED lines=12> */
.L_x_163:
[----:B------:R-:W-:Y:S01]  /*65b0*/  USHF.R.U64 UR12, UR12, UR15, UR13 ;  /* 0x0000000f0c0c7299 */ /* 0x000fe2000800120d */
[----:B0-----:R-:W-:Y:S01]  /*65c0*/  I2FP.F32.U32 R0, UR20 ;  /* 0x0000001400007c45 */ /* 0x001fe20008201000 */
[----:B------:R-:W-:Y:S02]  /*65d0*/  USHF.R.U32.HI UR4, URZ, UR15, UR13 ;  /* 0x0000000f3f047299 */ /* 0x000fe4000801160d */
[----:B------:R-:W-:Y:S02]  /*65e0*/  UIADD3 UR7, UP0, URZ, -UR12, URZ ;  /* 0x8000000c3f077290 */ /* 0x000fe4000ff1e03f */
[----:B------:R-:W-:Y:S01]  /*65f0*/  FMUL R0, R0, UR18 ;  /* 0x0000001200007c20 */ /* 0x000fe20008400000 */
[----:B------:R-:W-:Y:S01]  /*6600*/  ULDC.64 UR10, c[0x0][0x620] ;  /* 0x00018800000a7ab9 */ /* 0x000fe20000000a00 */
[----:B------:R-:W-:Y:S01]  /*6610*/  UIADD3.X UR4, URZ, ~UR4, URZ, UP0, !UPT ;  /* 0x800000043f047290 */ /* 0x000fe200087fe43f */
[----:B------:R-:W-:Y:S01]  /*6620*/  UMOV UR8, UR16 ;  /* 0x0000001000087c82 */ /* 0x000fe20008000000 */
[----:B------:R-:W-:-:S02]  /*6630*/  UMOV UR9, UR17 ;  /* 0x0000001100097c82 */ /* 0x000fc40008000000 */
[----:B------:R-:W0:Y:S01]  /*6640*/  F2I.U32.TRUNC.NTZ R0, R0 ;  /* 0x0000000000007305 */ /* 0x000e22000020f000 */
[----:B------:R-:W-:Y:S01]  /*6650*/  UIMAD UR4, UR4, UR10, URZ ;  /* 0x0000000a040472a4 */ /* 0x000fe2000f8e023f */
[----:B----4-:R-:W-:Y:S01]  /*6660*/  R2UR UR17, R2 ;  /* 0x00000000021172ca */ /* 0x010fe200000e0000 */
[----:B------:R-:W-:Y:S02]  /*6670*/  UIMAD.WIDE.U32 UR8, UR7, UR10, UR8 ;  /* 0x0000000a070872a5 */ /* 0x000fe4000f8e0008 */
[----:B------:R-:W-:Y:S01]  /*6680*/  UIMAD UR7, UR7, UR11, UR4 ;  /* 0x0000000b070772a4 */ /* 0x000fe2000f8e0204 */
[----:B------:R-:W-:Y:S01]  /*6690*/  ULDC UR23, c[0x0][0x658] ;  /* 0x0001960000177ab9 */ /* 0x000fe20000000800 */
[----:B------:R-:W-:Y:S02]  /*66a0*/  UMOV UR15, 0xffffffff ;  /* 0xffffffff000f7882 */ /* 0x000fe40000000000 */
[----:B------:R-:W-:Y:S01]  /*66b0*/  UIADD3 UR7, UR9, UR7, URZ ;  /* 0x0000000709077290 */ /* 0x000fe2000fffe03f */
[----:B------:R-:W-:Y:S01]  /*66c0*/  ULDC UR10, c[0x0][0x618] ;  /* 0x00018600000a7ab9 */ /* 0x000fe20000000800 */
[----:B------:R-:W-:Y:S01]  /*66d0*/  ULDC.64 UR4, c[0x0][0x640] ;  /* 0x0001900000047ab9 */ /* 0x000fe20000000a00 */
[----:B------:R-:W-:Y:S01]  /*66e0*/  USHF.L.U32 UR19, UR15, UR23, URZ ;  /* 0x000000170f137299 */ /* 0x000fe2000800063f */
[----:B------:R-:W-:Y:S01]  /*66f0*/  ISETP.NE.U32.AND P0, PT, RZ, UR4, PT ;  /* 0x00000004ff007c0c */ /* 0x000fe2000bf05070 */
[----:B------:R-:W-:Y:S01]  /*6700*/  USHF.R.U64 UR15, UR8, UR10, UR7 ;  /* 0x0000000a080f7299 */ /* 0x000fe20008001207 */
[----:B0-----:R-:W-:Y:S01]  /*6710*/  R2UR UR11, R0 ;  /* 0x00000000000b72ca */ /* 0x001fe200000e0000 */
[----:B------:R-:W-:Y:S01]  /*6720*/  USHF.R.U32.HI UR7, URZ, UR10, UR7 ;  /* 0x0000000a3f077299 */ /* 0x000fe20008011607 */
[----:B------:R-:W-:Y:S01]  /*6730*/  ISETP.NE.AND.EX P0, PT, RZ, UR5, PT, P0 ;  /* 0x00000005ff007c0c */ /* 0x000fe2000bf05300 */
[----:B------:R-:W-:Y:S01]  /*6740*/  ULDC UR22, c[0x0][0x608] ;  /* 0x0001820000167ab9 */ /* 0x000fe20000000800 */
[----:B------:R-:W-:-:S02]  /*6750*/  UIADD3 UR8, -UR17, URZ, URZ ;  /* 0x0000003f11087290 */ /* 0x000fc4000fffe13f */
[----:B------:R-:W-:Y:S02]  /*6760*/  USHF.R.U64 UR18, UR15, UR22, UR7 ;  /* 0x000000160f127299 */ /* 0x000fe40008001207 */
[----:B------:R-:W-:Y:S01]  /*6770*/  USHF.R.U32.HI UR7, URZ, UR22, UR7 ;  /* 0x000000163f077299 */ /* 0x000fe20008011607 */
[----:B------:R-:W-:Y:S01]  /*6780*/  UMOV UR16, 0x1 ;  /* 0x0000000100107882 */ /* 0x000fe20000000000 */
[----:B------:R-:W-:Y:S02]  /*6790*/  ULDC UR21, c[0x0][0x144] ;  /* 0x0000510000157ab9 */ /* 0x000fe40000000800 */
[----:B------:R-:W-:Y:S01]  /*67a0*/  USHF.R.U64 UR17, UR18, UR23, UR7 ;  /* 0x0000001712117299 */ /* 0x000fe20008001207 */
[----:B------:R-:W-:Y:S01]  /*67b0*/  ULDC UR13, c[0x0][0x600] ;  /* 0x00018000000d7ab9 */ /* 0x000fe20000000800 */
[----:B------:R-:W-:Y:S02]  /*67c0*/  UIADD3 UR22, -UR11, URZ, URZ ;  /* 0x0000003f0b167290 */ /* 0x000fe4000fffe13f */
[----:B------:R-:W-:-:S02]  /*67d0*/  USHF.L.U32 UR16, UR16, UR23, URZ ;  /* 0x0000001710107299 */ /* 0x000fc4000800063f */
[----:B------:R-:W-:Y:S02]  /*67e0*/  USHF.R.U32.HI UR11, URZ, UR23, UR7 ;  /* 0x000000173f0b7299 */ /* 0x000fe40008011607 */
[----:B------:R-:W-:Y:S02]  /*67f0*/  UIADD3 UR14, UR13, -0x1, URZ ;  /* 0xffffffff0d0e7890 */ /* 0x000fe4000fffe03f */
[----:B------:R-:W-:Y:S02]  /*6800*/  ULOP3.LUT UR19, URZ, UR19, URZ, 0x33, !UPT ;  /* 0x000000133f137292 */ /* 0x000fe4000f8e333f */
[----:B------:R-:W-:Y:S01]  /*6810*/  UIMAD UR23, UR21, UR8, UR6 ;  /* 0x00000008151772a4 */ /* 0x000fe2000f8e0206 */
[----:B------:R-:W-:Y:S01]  /*6820*/  ULDC UR26, c[0x0][0x148] ;  /* 0x00005200001a7ab9 */ /* 0x000fe20000000800 */
[----:B------:R-:W-:Y:S01]  /*6830*/  ULDC UR24, c[0x0][0x648] ;  /* 0x0001920000187ab9 */ /* 0x000fe20000000800 */
[----:B------:R-:W-:Y:S01]  /*6840*/  ULDC UR25, c[0x0][0x638] ;  /* 0x00018e0000197ab9 */ /* 0x000fe20000000800 */
        /* <DEDUP_REMOVED lines=12> */
.L_x_164:
[----:B------:R-:W-:Y:S01]  /*6910*/  UISETP.NE.AND UP0, UPT, UR38, URZ, UPT ;  /* 0x0000003f2600728c */ /* 0x000fe2000bf05270 */
[----:B------:R-:W-:Y:S01]  /*6920*/  IMAD.MOV.U32 R0, RZ, RZ, 0x1 ;  /* 0x00000001ff007424 */ /* 0x000fe200078e00ff */
[----:B------:R-:W-:Y:S01]  /*6930*/  USHF.R.U64 UR4, UR10, UR24, UR11 ;  /* 0x000000180a047299 */ /* 0x000fe2000800120b */
[----:B------:R-:W-:Y:S01]  /*6940*/  IMAD.U32 R19, RZ, RZ, UR12 ;  /* 0x0000000cff137e24 */ /* 0x000fe2000f8e00ff */
[----:B------:R-:W-:Y:S02]  /*6950*/  ULOP3.LUT UR19, UR18, UR19, URZ, 0xc0, !UPT ;  /* 0x0000001312137292 */ /* 0x000fe4000f8ec03f */
[----:B------:R-:W-:Y:S02]  /*6960*/  UIADD3 UR5, -UR4, URZ, URZ ;  /* 0x0000003f04057290 */ /* 0x000fe4000fffe13f */
[----:B------:R-:W-:Y:S02]  /*6970*/  ULOP3.LUT UR14, UR15, UR14, URZ, 0xc0, !UPT ;  /* 0x0000000e0f0e7292 */ /* 0x000fe4000f8ec03f */
[----:B------:R-:W-:-:S02]  /*6980*/  UIMAD UR4, UR16, UR4, UR19 ;  /* 0x00000004100472a4 */ /* 0x000fc4000f8e0213 */
[----:B------:R-:W-:Y:S02]  /*6990*/  @UP0 UIMAD UR23, UR26, UR22, UR20 ;  /* 0x000000161a1702a4 */ /* 0x000fe4000f8e0214 */
[----:B------:R-:W-:-:S03]  /*69a0*/  UIMAD UR17, UR5, UR25, UR17 ;  /* 0x00000019051172a4 */ /* 0x000fc6000f8e0211 */
[----:B------:R-:W-:Y:S01]  /*69b0*/  ULDC UR5, c[0x0][0x610] ;  /* 0x0001840000057ab9 */ /* 0x000fe20000000800 */
[----:B------:R-:W-:Y:S02]  /*69c0*/  UIMAD UR17, UR17, UR13, UR14 ;  /* 0x0000000d111172a4 */ /* 0x000fe4000f8e020e */
[----:B------:R-:W-:-:S04]  /*69d0*/  UIMAD UR4, UR4, UR5, UR23 ;  /* 0x00000005040472a4 */ /* 0x000fc8000f8e0217 */
[----:B------:R-:W-:Y:S02]  /*69e0*/  USEL UR5, UR17, UR4, !UP0 ;  /* 0x0000000411057287 */ /* 0x000fe4000c000000 */
[----:B------:R-:W-:-:S04]  /*69f0*/  USEL UR4, UR4, UR17, !UP0 ;  /* 0x0000001104047287 */ /* 0x000fc8000c000000 */
[----:B------:R-:W-:Y:S02]  /*6a00*/  IMAD.U32 R2, RZ, RZ, UR5 ;  /* 0x00000005ff027e24 */ /* 0x000fe4000f8e00ff */
[----:B------:R-:W-:-:S07]  /*6a10*/  IMAD.U32 R18, RZ, RZ, UR4 ;  /* 0x00000004ff127e24 */ /* 0x000fce000f8e00ff */
.L_x_162:
[----:B------:R-:W-:Y:S02]  /*6a20*/  LOP3.LUT P0, RZ, R0, 0xff, RZ, 0xc0, !PT ;  /* 0x000000ff00ff7812 */ /* 0x000fe4000780c0ff */
[----:B------:R-:W-:-:S11]  /*6a30*/  LOP3.LUT R100, R100, 0x1, RZ, 0x3c, !PT ;  /* 0x0000000164647812 */ /* 0x000fd600078e3cff */
[----:B------:R-:W-:Y:S05]  /*6a40*/  @P0 BRA `(.L_x_165) ;  /* 0xffffffac00700947 */ /* 0x000fea000383ffff */
[----:B------:R-:W-:Y:S05]  /*6a50*/  EXIT ;  /* 0x000000000000794d */ /* 0x000fea0003800000 */
.L_x_16:
[----:B------:R-:W-:-:S08]  /*6a60*/  ISETP.NE.AND P0, PT, RZ, UR6, PT ;  /* 0x00000006ff007c0c */ /* 0x000fd0000bf05270 */
[----:B------:R-:W0:-:S00]  /*6a70*/  USETMAXREG.DEALLOC.CTAPOOL 0x28 ;  /* 0x00000028000079c8 */ /* 0x000e0000080e0500 */
[----:B------:R-:W-:Y:S05]  /*6a80*/  @P0 EXIT ;  /* 0x000000000000094d */ /* 0x000fea0003800000 */
[----:B0-----:R-:W-:Y:S01]  /*6a90*/  LOP3.LUT P0, RZ, R0, 0xff, RZ, 0xc0, !PT ;  /* 0x000000ff00ff7812 */ /* 0x001fe2000780c0ff */
[----:B------:R-:W-:Y:S02]  /*6aa0*/  IMAD.MOV.U32 R0, RZ, RZ, 0x1 ;  /* 0x00000001ff007424 */ /* 0x000fe400078e00ff */
[----:B------:R-:W-:-:S10]  /*6ab0*/  IMAD.MOV.U32 R8, RZ, RZ, RZ ;  /* 0x000000ffff087224 */ /* 0x000fd400078e00ff */
[----:B------:R-:W-:Y:S05]  /*6ac0*/  @!P0 BRA `(.L_x_166) ;  /* 0x0000000c00288947 */ /* 0x000fea0003800000 */
[----:B------:R-:W0:Y:S01]  /*6ad0*/  S2R R11, SR_CgaCtaId ;  /* 0x00000000000b7919 */ /* 0x000e220000008800 */
[----:B------:R-:W-:Y:S01]  /*6ae0*/  LOP3.LUT P0, RZ, R3, 0x1f, RZ, 0xc0, !PT ;  /* 0x0000001f03ff7812 */ /* 0x000fe2000780c0ff */
[----:B------:R-:W-:Y:S01]  /*6af0*/  ULDC UR5, c[0x0][0x658] ;  /* 0x0001960000057ab9 */ /* 0x000fe20000000800 */
[----:B------:R-:W-:Y:S01]  /*6b00*/  UMOV UR6, 0xffffffff ;  /* 0xffffffff00067882 */ /* 0x000fe20000000000 */
[----:B------:R-:W-:Y:S01]  /*6b10*/  BSSY B0, `(.L_x_166) ;  /* 0x00000c5000007945 */ /* 0x000fe20003800000 */
[----:B------:R-:W-:Y:S01]  /*6b20*/  USHF.L.U32 UR6, UR6, UR5, URZ ;  /* 0x0000000506067299 */ /* 0x000fe2000800063f */
[C---:B------:R-:W-:Y:S01]  /*6b30*/  ISETP.NE.AND P3, PT, R4.reuse, RZ, PT ;  /* 0x000000ff0400720c */ /* 0x040fe20003f65270 */
[----:B------:R-:W-:Y:S01]  /*6b40*/  IMAD.MOV.U32 R10, RZ, RZ, 0x1 ;  /* 0x00000001ff0a7424 */ /* 0x000fe200078e00ff */
[----:B------:R-:W-:Y:S01]  /*6b50*/  ISETP.NE.OR P0, PT, R4, RZ, !P0 ;  /* 0x000000ff0400720c */ /* 0x000fe20004705670 */
[----:B------:R-:W-:Y:S01]  /*6b60*/  IMAD.MOV.U32 R0, RZ, RZ, 0x1 ;  /* 0x00000001ff007424 */ /* 0x000fe200078e00ff */
[----:B------:R-:W-:Y:S01]  /*6b70*/  ULDC UR4, c[0x0][0x600] ;  /* 0x0001800000047ab9 */ /* 0x000fe20000000800 */
[----:B------:R-:W-:Y:S01]  /*6b80*/  IMAD.MOV.U32 R8, RZ, RZ, RZ ;  /* 0x000000ffff087224 */ /* 0x000fe200078e00ff */
[----:B------:R-:W-:Y:S01]  /*6b90*/  UMOV UR7, 0x1 ;  /* 0x0000000100077882 */ /* 0x000fe20000000000 */
[----:B------:R-:W-:-:S02]  /*6ba0*/  UIADD3 UR21, UR39, 0x1, URZ ;  /* 0x0000000127157890 */ /* 0x000fc4000fffe03f */
[----:B------:R-:W-:Y:S02]  /*6bb0*/  ULOP3.LUT UR20, UR36, 0x2, URZ, 0xfc, !UPT ;  /* 0x0000000224147892 */ /* 0x000fe4000f8efc3f */
[----:B------:R-:W-:Y:S02]  /*6bc0*/  UIADD3 UR4, UR4, -0x1, URZ ;  /* 0xffffffff04047890 */ /* 0x000fe4000fffe03f */
[----:B------:R-:W-:Y:S02]  /*6bd0*/  USHF.L.U32 UR5, UR7, UR5, URZ ;  /* 0x0000000507057299 */ /* 0x000fe4000800063f */
[----:B------:R-:W-:Y:S01]  /*6be0*/  ULOP3.LUT UR6, URZ, UR6, URZ, 0x33, !UPT ;  /* 0x000000063f067292 */ /* 0x000fe2000f8e333f */
[----:B------:R-:W-:Y:S01]  /*6bf0*/  ULDC.64 UR18, c[0x0][0x198] ;  /* 0x0000660000127ab9 */ /* 0x000fe20000000a00 */
[C---:B0-----:R-:W-:Y:S02]  /*6c00*/  IMAD.SHL.U32 R9, R11.reuse, 0x40, RZ ;  /* 0x000000400b097824 */ /* 0x041fe400078e00ff */
[----:B------:R-:W-:-:S03]  /*6c10*/  IMAD.SHL.U32 R11, R11, 0x800, RZ ;  /* 0x000008000b0b7824 */ /* 0x000fc600078e00ff */
[----:B------:R-:W-:-:S07]  /*6c20*/  LOP3.LUT R9, R9, 0x40, RZ, 0xc0, !PT ;  /* 0x0000004009097812 */ /* 0x000fce00078ec0ff */
.L_x_178:
[----:B------:R-:W-:-:S03]  /*6c30*/  UMOV UR7, 0xffffffff ;  /* 0xffffffff00077882 */ /* 0x000fc60000000000 */
[----:B------:R-:W-:Y:S05]  /*6c40*/  BRA.DIV UR7, `(.L_x_167) ;  /* 0x0000000e07e07947 */ /* 0x000fea000b800000 */
[----:B------:R-:W-:-:S13]  /*6c50*/  ELECT P6, URZ, PT ;  /* 0x00000000003f782f */ /* 0x000fda00038c0000 */
.L_x_191:
[----:B------:R-:W0:Y:S01]  /*6c60*/  LDC R3, c[0x0][0x28c] ;  /* 0x0000a300ff037b82 */ /* 0x000e220000000800 */
[----:B------:R-:W-:Y:S01]  /*6c70*/  BSSY B1, `(.L_x_168) ;  /* 0x0000039000017945 */ /* 0x000fe20003800000 */
[----:B0-----:R-:W-:-:S13]  /*6c80*/  ISETP.LT.OR P6, PT, R3, 0x1, !P6 ;  /* 0x000000010300780c */ /* 0x001fda00077c1670 */
[----:B------:R-:W-:Y:S05]  /*6c90*/  @P6 BRA `(.L_x_169) ;  /* 0x0000000000d86947 */ /* 0x000fea0003800000 */
[----:B------:R-:W-:Y:S02]  /*6ca0*/  IMAD R6, R2, 0x80, R9 ;  /* 0x0000008002067824 */ /* 0x000fe400078e0209 */
[----:B------:R-:W-:Y:S02]  /*6cb0*/  IMAD.SHL.U32 R18, R18, 0x40, RZ ;  /* 0x0000004012127824 */ /* 0x000fe400078e00ff */
[----:B------:R-:W-:Y:S02]  /*6cc0*/  IMAD.MOV.U32 R13, RZ, RZ, RZ ;  /* 0x000000ffff0d7224 */ /* 0x000fe400078e00ff */
[----:B------:R-:W-:Y:S02]  /*6cd0*/  IMAD.U32 R14, RZ, RZ, UR21 ;  /* 0x00000015ff0e7e24 */ /* 0x000fe4000f8e00ff */
[----:B------:R-:W-:Y:S02]  /*6ce0*/  IMAD.MOV.U32 R2, RZ, RZ, R0 ;  /* 0x000000ffff027224 */ /* 0x000fe400078e0000 */
[----:B------:R-:W-:-:S07]  /*6cf0*/  IMAD.MOV.U32 R3, RZ, RZ, R8 ;  /* 0x000000ffff037224 */ /* 0x000fce00078e0008 */
.L_x_173:
[----:B------:R-:W0:Y:S01]  /*6d00*/  S2R R5, SR_CgaCtaId ;  /* 0x0000000000057919 */ /* 0x000e220000008800 */
[----:B------:R-:W-:-:S04]  /*6d10*/  MOV R4, 0x400 ;  /* 0x0000040000047802 */ /* 0x000fc80000000f00 */
[----:B0-----:R-:W-:Y:S02]  /*6d20*/  LEA R12, R5, R4, 0x18 ;  /* 0x00000004050c7211 */ /* 0x001fe400078ec0ff */
[----:B------:R-:W-:Y:S01]  /*6d30*/  SHF.L.U32 R4, R2, 0x1f, RZ ;  /* 0x0000001f02047819 */ /* 0x000fe200000006ff */
[----:B------:R-:W0:Y:S02]  /*6d40*/  @!P3 LDC R5, c[0x0][0x500] ;  /* 0x00014000ff05bb82 */ /* 0x000e240000000800 */
[----:B------:R-:W-:-:S04]  /*6d50*/  IMAD R7, R3, 0x8, R12 ;  /* 0x0000000803077824 */ /* 0x000fc800078e020c */
[----:B------:R-:W1:Y:S02]  /*6d60*/  SYNCS.PHASECHK.TRANS64.TRYWAIT P1, [R7+URZ+0x20], R4 ;  /* 0x00002004070075a7 */ /* 0x000e64000802017f */
[----:B-1----:R-:W-:Y:S05]  /*6d70*/  @!P1 BRA `(.L_x_170) ;  /* 0x0000000c00b49947 */ /* 0x002fea0003800000 */
.L_x_192:
[----:B------:R-:W-:Y:S01]  /*6d80*/  UPRMT UR7, UR20, 0x9910, URZ ;  /* 0x0000991014077896 */ /* 0x000fe2000800003f */
[----:B0-----:R0:W-:Y:S03]  /*6d90*/  @!P3 SYNCS.ARRIVE.TRANS64 RZ, [R7+URZ], R5 ;  /* 0x0000000507ffb9a7 */ /* 0x0011e6000800003f */
[----:B------:R-:W-:-:S06]  /*6da0*/  UISETP.NE.AND UP0, UPT, UR7, 0x2, UPT ;  /* 0x000000020700788c */ /* 0x000fcc000bf05270 */
[----:B------:R-:W-:-:S13]  /*6db0*/  PLOP3.LUT P1, PT, PT, PT, UP0, 0x80, 0x0 ;  /* 0x000000000000781c */ /* 0x000fda0003f2f008 */
[----:B0-----:R-:W-:Y:S05]  /*6dc0*/  @P1 BRA `(.L_x_171) ;  /* 0x0000000000041947 */ /* 0x001fea0003800000 */
[----:B------:R-:W-:Y:S01]  /*6dd0*/  BPT.TRAP 0x1 ;  /* 0x000000040000795c */ /* 0x000fe20000300000 */
.L_x_171:
[----:B------:R-:W-:Y:S05]  /*6de0*/  @P0 BRA `(.L_x_172) ;  /* 0x0000000000040947 */ /* 0x000fea0003800000 */
[----:B------:R-:W-:Y:S01]  /*6df0*/  BPT.TRAP 0x1 ;  /* 0x000000040000795c */ /* 0x000fe20000300000 */
.L_x_172:
[----:B-1----:R-:W-:Y:S01]  /*6e00*/  IMAD.SHL.U32 R4, R3, 0x1000, RZ ;  /* 0x0000100003047824 */ /* 0x002fe200078e00ff */
[----:B------:R-:W-:Y:S01]  /*6e10*/  R2UR UR9, R7 ;  /* 0x00000000070972ca */ /* 0x000fe200000e0000 */
[----:B------:R-:W-:Y:S01]  /*6e20*/  VIADD R14, R14, 0xffffffff ;  /* 0xffffffff0e0e7836 */ /* 0x000fe20000000000 */
[----:B------:R-:W-:Y:S01]  /*6e30*/  R2UR UR11, R18 ;  /* 0x00000000120b72ca */ /* 0x000fe200000e0000 */
[----:B------:R-:W-:Y:S01]  /*6e40*/  UIADD3 UR14, UP0, UR18, 0xf0, URZ ;  /* 0x000000f0120e7890 */ /* 0x000fe2000ff1e03f */
[----:B------:R-:W-:Y:S01]  /*6e50*/  LOP3.LUT R5, R4, 0x800, R11, 0xf8, !PT ;  /* 0x0000080004057812 */ /* 0x000fe200078ef80b */
[----:B------:R-:W-:Y:S01]  /*6e60*/  UIADD3 UR22, UP1, UR18, 0x1f0, URZ ;  /* 0x000001f012167890 */ /* 0x000fe2000ff3e03f */
[----:B------:R-:W-:Y:S01]  /*6e70*/  IADD3 R4, R12, 0x180, R4 ;  /* 0x000001800c047810 */ /* 0x000fe20007ffe004 */
[----:B------:R-:W-:Y:S01]  /*6e80*/  UIADD3.X UR15, URZ, UR19, URZ, UP0, !UPT ;  /* 0x000000133f0f7290 */ /* 0x000fe200087fe43f */
[----:B------:R-:W-:Y:S01]  /*6e90*/  R2UR UR10, R13 ;  /* 0x000000000d0a72ca */ /* 0x000fe200000e0000 */
[----:B------:R-:W-:Y:S01]  /*6ea0*/  IMAD R5, R5, 0x2, R12 ;  /* 0x0000000205057824 */ /* 0x000fe200078e020c */
[----:B------:R-:W-:Y:S01]  /*6eb0*/  R2UR UR8, R4 ;  /* 0x00000000040872ca */ /* 0x000fe200000e0000 */
[----:B------:R-:W-:Y:S01]  /*6ec0*/  VIADD R3, R3, 0x1 ;  /* 0x0000000103037836 */ /* 0x000fe20000000000 */
[----:B------:R-:W-:Y:S01]  /*6ed0*/  R2UR UR12, R19 ;  /* 0x00000000130c72ca */ /* 0x000fe200000e0000 */
[----:B------:R-:W-:Y:S01]  /*6ee0*/  UIADD3.X UR23, URZ, UR19, URZ, UP1, !UPT ;  /* 0x000000133f177290 */ /* 0x000fe20008ffe43f */
[----:B------:R-:W-:Y:S01]  /*6ef0*/  R2UR UR7, R5 ;  /* 0x00000000050772ca */ /* 0x000fe200000e0000 */
[----:B------:R-:W-:Y:S01]  /*6f00*/  UMOV UR16, 0x0 ;  /* 0x0000000000107882 */ /* 0x000fe20000000000 */
[----:B------:R-:W-:Y:S01]  /*6f10*/  R2UR UR13, R6 ;  /* 0x00000000060d72ca */ /* 0x000fe200000e0000 */
[----:B------:R-:W-:Y:S01]  /*6f20*/  UMOV UR17, 0x10000000 ;  /* 0x1000000000117882 */ /* 0x000fe20000000000 */
[----:B------:R-:W-:Y:S01]  /*6f30*/  ISETP.GT.AND P2, PT, R14, 0x1, PT ;  /* 0x000000010e00780c */ /* 0x000fe20003f44270 */
[----:B------:R-:W-:Y:S01]  /*6f40*/  UMOV UR24, 0x30000 ;  /* 0x0003000000187882 */ /* 0x000fe20000000000 */
[----:B------:R-:W-:Y:S01]  /*6f50*/  ISETP.NE.AND P1, PT, R3, 0x4, PT ;  /* 0x000000040300780c */ /* 0x000fe20003f25270 */
[----:B------:R-:W-:-:S03]  /*6f60*/  VIADD R13, R13, 0x20 ;  /* 0x000000200d0d7836 */ /* 0x000fc60000000000 */
[----:B------:R-:W-:Y:S01]  /*6f70*/  SEL R5, RZ, 0x1, P1 ;  /* 0x00000001ff057807 */ /* 0x000fe20000800000 */
[----:B------:R0:W-:Y:S01]  /*6f80*/  UTMALDG.3D [UR8], [UR14], desc[UR16] ;  /* 0x000010080e0075b4 */ /* 0x0001e20008011000 */
[----:B------:R-:W-:Y:S01]  /*6f90*/  SEL R3, R3, RZ, P1 ;  /* 0x000000ff03037207 */ /* 0x000fe20000800000 */
[----:B------:R-:W-:Y:S01]  /*6fa0*/  UIADD3 UR7, UR7, 0x4180, URZ ;  /* 0x0000418007077890 */ /* 0x000fe2000fffe03f */
[----:B------:R-:W-:-:S06]  /*6fb0*/  LOP3.LUT R2, R2, R5, RZ, 0x3c, !PT ;  /* 0x0000000502027212 */ /* 0x000fcc00078e3cff */
[----:B0-----:R-:W-:Y:S01]  /*6fc0*/  UMOV UR8, UR7 ;  /* 0x0000000700087c82 */ /* 0x001fe20008000000 */
[----:B------:R-:W-:Y:S02]  /*6fd0*/  UMOV UR11, UR13 ;  /* 0x0000000d000b7c82 */ /* 0x000fe40008000000 */
[----:B------:R0:W-:Y:S02]  /*6fe0*/  UTMALDG.3D.MULTICAST [UR8], [UR22], UR24, desc[UR16] ;  /* 0x00001008160073b4 */ /* 0x0001e40008011818 */
[----:B0-----:R-:W-:Y:S05]  /*6ff0*/  @P2 BRA `(.L_x_173) ;  /* 0xfffffffc00402947 */ /* 0x001fea000383ffff */
.L_x_169:
[----:B------:R-:W-:Y:S05]  /*7000*/  BSYNC B1 ;  /* 0x0000000000017941 */ /* 0x000fea0003800000 */
.L_x_168:
[----:B------:R-:W-:Y:S01]  /*7010*/  LOP3.LUT P4, RZ, R10, 0xff, RZ, 0xc0, !PT ;  /* 0x000000ff0aff7812 */ /* 0x000fe2000788c0ff */
[----:B------:R-:W-:Y:S01]  /*7020*/  VIADD R8, R8, UR39 ;  /* 0x0000002708087c36 */ /* 0x000fe20008000000 */
[----:B------:R-:W-:Y:S01]  /*7030*/  ULDC.64 UR8, c[0x0][0x650] ;  /* 0x0001940000087ab9 */ /* 0x000fe20000000a00 */
[----:B------:R-:W-:Y:S01]  /*7040*/  BSSY B1, `(.L_x_174) ;  /* 0x000006f000017945 */ /* 0x000fe20003800000 */
[----:B------:R-:W-:Y:S01]  /*7050*/  IMAD.MOV.U32 R18, RZ, RZ, -0x1 ;  /* 0xffffffffff127424 */ /* 0x000fe200078e00ff */
[----:B------:R-:W-:Y:S01]  /*7060*/  PRMT R10, RZ, 0x7610, R10 ;  /* 0x00007610ff0a7816 */ /* 0x000fe2000000000a */
[----:B------:R-:W-:Y:S01]  /*7070*/  IMAD.MOV.U32 R19, RZ, RZ, -0x1 ;  /* 0xffffffffff137424 */ /* 0x000fe200078e00ff */
[C---:B------:R-:W-:Y:S02]  /*7080*/  ISETP.GT.U32.AND P1, PT, R8.reuse, 0x3, PT ;  /* 0x000000030800780c */ /* 0x040fe40003f24070 */
[----:B------:R-:W-:Y:S02]  /*7090*/  SHF.R.U32.HI R2, RZ, 0x2, R8 ;  /* 0x00000002ff027819 */ /* 0x000fe40000011608 */
[----:B------:R-:W-:-:S02]  /*70a0*/  LOP3.LUT R8, R8, 0x3, RZ, 0xc0, !PT ;  /* 0x0000000308087812 */ /* 0x000fc400078ec0ff */
[----:B------:R-:W0:Y:S01]  /*70b0*/  @P4 S2R R4, SR_CgaCtaId ;  /* 0x0000000000044919 */ /* 0x000e220000008800 */
[----:B------:R-:W-:Y:S02]  /*70c0*/  @P4 MOV R3, 0x400 ;  /* 0x0000040000034802 */ /* 0x000fe40000000f00 */
[----:B------:R-:W-:-:S04]  /*70d0*/  LOP3.LUT R2, R2, 0x1, RZ, 0xc0, !PT ;  /* 0x0000000102027812 */ /* 0x000fc800078ec0ff */
[----:B------:R-:W-:Y:S02]  /*70e0*/  ISETP.NE.U32.AND P2, PT, R2, 0x1, PT ;  /* 0x000000010200780c */ /* 0x000fe40003f45070 */
[----:B0-----:R-:W-:Y:S01]  /*70f0*/  @P4 LEA R3, R4, R3, 0x18 ;  /* 0x0000000304034211 */ /* 0x001fe200078ec0ff */
[----:B------:R-:W-:-:S03]  /*7100*/  IMAD.U32 R4, RZ, RZ, UR39 ;  /* 0x00000027ff047e24 */ /* 0x000fc6000f8e00ff */
[----:B------:R0:W-:Y:S01]  /*7110*/  @P4 SYNCS.ARRIVE.TRANS64.A1T0 RZ, [R3+URZ+0x78], RZ ;  /* 0x000078ff03ff49a7 */ /* 0x0001e2000810003f */
[----:B------:R-:W-:Y:S02]  /*7120*/  IADD3 R16, P4, R16, UR50, RZ ;  /* 0x0000003210107c10 */ /* 0x000fe4000ff9e0ff */
[----:B------:R-:W-:Y:S02]  /*7130*/  ISETP.LT.U32.AND P1, PT, R4, 0x4, P1 ;  /* 0x000000040400780c */ /* 0x000fe40000f21070 */
[----:B------:R-:W-:Y:S02]  /*7140*/  IADD3.X R17, R17, UR37, RZ, P4, !PT ;  /* 0x0000002511117c10 */ /* 0x000fe4000a7fe4ff */
[----:B------:R-:W-:Y:S02]  /*7150*/  ISETP.GE.U32.AND P4, PT, R16, UR8, PT ;  /* 0x0000000810007c0c */ /* 0x000fe4000bf86070 */
[----:B0-----:R-:W-:Y:S02]  /*7160*/  SEL R3, RZ, 0x1, !P1 ;  /* 0x00000001ff037807 */ /* 0x001fe40004800000 */
[----:B------:R-:W-:-:S02]  /*7170*/  ISETP.GE.U32.AND.EX P1, PT, R17, UR9, PT, P4 ;  /* 0x0000000911007c0c */ /* 0x000fc4000bf26140 */
[----:B------:R-:W-:-:S04]  /*7180*/  ISETP.GT.U32.AND P2, PT, R4, 0x3, !P2 ;  /* 0x000000030400780c */ /* 0x000fc80005744070 */
[----:B------:R-:W-:-:S04]  /*7190*/  SEL R2, RZ, 0x1, !P2 ;  /* 0x00000001ff027807 */ /* 0x000fc80005000000 */
[--C-:B------:R-:W-:Y:S01]  /*71a0*/  LOP3.LUT R0, R2, R0, R3.reuse, 0x96, !PT ;  /* 0x0000000002007212 */ /* 0x100fe200078e9603 */
[----:B------:R-:W-:Y:S01]  /*71b0*/  IMAD.MOV.U32 R2, RZ, RZ, -0x1 ;  /* 0xffffffffff027424 */ /* 0x000fe200078e00ff */
[----:B------:R-:W-:Y:S01]  /*71c0*/  PRMT R3, RZ, 0x7610, R3 ;  /* 0x00007610ff037816 */ /* 0x000fe20000000003 */
[----:B------:R-:W-:Y:S06]  /*71d0*/  @P1 BRA `(.L_x_175) ;  /* 0x0000000400541947 */ /* 0x000fec0003800000 */
[----:B------:R-:W0:Y:S01]  /*71e0*/  S2UR UR7, SR_CTAID.X ;  /* 0x00000000000779c3 */ /* 0x000e220000002500 */
[----:B------:R-:W-:Y:S01]  /*71f0*/  ULDC.64 UR8, c[0x0][0x628] ;  /* 0x00018a0000087ab9 */ /* 0x000fe20000000a00 */
[----:B------:R-:W-:Y:S01]  /*7200*/  ULDC UR10, c[0x0][0x150] ;  /* 0x00005400000a7ab9 */ /* 0x000fe20000000800 */
[----:B------:R-:W-:Y:S01]  /*7210*/  ISETP.NE.U32.AND P1, PT, RZ, UR8, PT ;  /* 0x00000008ff007c0c */ /* 0x000fe2000bf25070 */
[----:B------:R-:W-:Y:S01]  /*7220*/  ULDC UR11, c[0x0][0x630] ;  /* 0x00018c00000b7ab9 */ /* 0x000fe20000000800 */
[----:B------:R-:W-:Y:S01]  /*7230*/  ULDC UR13, c[0x0][0x154] ;  /* 0x00005500000d7ab9 */ /* 0x000fe20000000800 */
[----:B------:R-:W-:Y:S01]  /*7240*/  IMAD.MOV.U32 R2, RZ, RZ, R16 ;  /* 0x000000ffff027224 */ /* 0x000fe200078e0010 */
[----:B------:R-:W-:Y:S01]  /*7250*/  ISETP.NE.AND.EX P1, PT, RZ, UR9, PT, P1 ;  /* 0x00000009ff007c0c */ /* 0x000fe2000bf25310 */
[----:B------:R-:W1:Y:S01]  /*7260*/  S2UR UR12, SR_CTAID.Y ;  /* 0x00000000000c79c3 */ /* 0x000e620000002600 */
[----:B0-----:R-:W-:-:S05]  /*7270*/  I2FP.F32.U32 R3, UR7 ;  /* 0x0000000700037c45 */ /* 0x001fca0008201000 */
[----:B------:R-:W-:Y:S01]  /*7280*/  FMUL R12, R3, UR10 ;  /* 0x0000000a030c7c20 */ /* 0x000fe20008400000 */
[----:B------:R-:W-:-:S05]  /*7290*/  IMAD.MOV.U32 R3, RZ, RZ, R17 ;  /* 0x000000ffff037224 */ /* 0x000fca00078e0011 */
[----:B------:R-:W-:Y:S05]  /*72a0*/  @!P1 BRA `(.L_x_176) ;  /* 0x0000000000289947 */ /* 0x000fea0003800000 */
[----:B------:R-:W-:Y:S02]  /*72b0*/  ULDC UR10, c[0x0][0x634] ;  /* 0x00018d00000a7ab9 */ /* 0x000fe40000000800 */
[----:B------:R-:W-:-:S05]  /*72c0*/  IADD3 R7, P1, R16, UR10, RZ ;  /* 0x0000000a10077c10 */ /* 0x000fca000ff3e0ff */
[----:B------:R-:W-:-:S04]  /*72d0*/  IMAD.X R13, RZ, RZ, R17, P1 ;  /* 0x000000ffff0d7224 */ /* 0x000fc800008e0611 */
[----:B------:R-:W-:-:S04]  /*72e0*/  IMAD.WIDE.U32 R4, R13, UR8, RZ ;  /* 0x000000080d047c25 */ /* 0x000fc8000f8e00ff */
[----:B------:R-:W-:-:S04]  /*72f0*/  IMAD.WIDE.U32 R4, P1, R7, UR9, R4 ;  /* 0x0000000907047c25 */ /* 0x000fc8000f820004 */
[----:B------:R-:W-:-:S04]  /*7300*/  IMAD.WIDE.U32 R6, R7, UR8, RZ ;  /* 0x0000000807067c25 */ /* 0x000fc8000f8e00ff */
[----:B------:R-:W-:Y:S01]  /*7310*/  IMAD.X R3, RZ, RZ, RZ, P1 ;  /* 0x000000ffff037224 */ /* 0x000fe200008e06ff */
[----:B------:R-:W-:Y:S01]  /*7320*/  IADD3 RZ, P1, R7, R4, RZ ;  /* 0x0000000407ff7210 */ /* 0x000fe20007f3e0ff */
[----:B------:R-:W-:-:S04]  /*7330*/  IMAD.MOV.U32 R2, RZ, RZ, R5 ;  /* 0x000000ffff027224 */ /* 0x000fc800078e0005 */
[----:B------:R-:W-:-:S08]  /*7340*/  IMAD.WIDE.U32.X R2, R13, UR9, R2, P1 ;  /* 0x000000090d027c25 */ /* 0x000fd000088e0402 */
.L_x_176:
[--C-:B------:R-:W-:Y:S01]  /*7350*/  SHF.R.U64 R19, R2, UR11, R3.reuse ;  /* 0x0000000b02137c19 */ /* 0x100fe20008001203 */
[----:B------:R-:W0:Y:S01]  /*7360*/  F2I.U32.TRUNC.NTZ R12, R12 ;  /* 0x0000000c000c7305 */ /* 0x000e22000020f000 */
[----:B------:R-:W-:Y:S01]  /*7370*/  SHF.R.U32.HI R2, RZ, UR11, R3 ;  /* 0x0000000bff027c19 */ /* 0x000fe20008011603 */
[----:B------:R-:W-:Y:S01]  /*7380*/  ULDC.64 UR8, c[0x0][0x620] ;  /* 0x0001880000087ab9 */ /* 0x000fe20000000a00 */
[----:B------:R-:W-:Y:S01]  /*7390*/  IADD3 R5, P1, RZ, -R19, RZ ;  /* 0x80000013ff057210 */ /* 0x000fe20007f3e0ff */
[----:B------:R-:W-:Y:S01]  /*73a0*/  ULDC.64 UR14, c[0x0][0x640] ;  /* 0x00019000000e7ab9 */ /* 0x000fe20000000a00 */
[----:B-1----:R-:W-:Y:S01]  /*73b0*/  I2FP.F32.U32 R4, UR12 ;  /* 0x0000000c00047c45 */ /* 0x002fe20008201000 */
[----:B------:R-:W-:Y:S02]  /*73c0*/  ULDC UR11, c[0x0][0x658] ;  /* 0x00019600000b7ab9 */ /* 0x000fe40000000800 */
[----:B------:R-:W-:Y:S01]  /*73d0*/  IMAD.X R2, RZ, RZ, ~R2, P1 ;  /* 0x000000ffff027224 */ /* 0x000fe200008e0e02 */
[----:B------:R-:W-:Y:S01]  /*73e0*/  ISETP.NE.U32.AND P1, PT, RZ, UR14, PT ;  /* 0x0000000eff007c0c */ /* 0x000fe2000bf25070 */
[----:B------:R-:W-:Y:S01]  /*73f0*/  FMUL R6, R4, UR13 ;  /* 0x0000000d04067c20 */ /* 0x000fe20008400000 */
[----:B------:R-:W-:Y:S01]  /*7400*/  ULDC UR13, c[0x0][0x648] ;  /* 0x00019200000d7ab9 */ /* 0x000fe20000000800 */
[----:B------:R-:W-:Y:S01]  /*7410*/  IMAD R4, R2, UR8, RZ ;  /* 0x0000000802047c24 */ /* 0x000fe2000f8e02ff */
[----:B------:R-:W-:Y:S01]  /*7420*/  ISETP.NE.AND.EX P1, PT, RZ, UR15, PT, P1 ;  /* 0x0000000fff007c0c */ /* 0x000fe2000bf25310 */
[C---:B------:R-:W-:Y:S01]  /*7430*/  IMAD.WIDE.U32 R2, R5.reuse, UR8, R16 ;  /* 0x0000000805027c25 */ /* 0x040fe2000f8e0010 */
[----:B0-----:R-:W-:Y:S01]  /*7440*/  R2UR UR8, R12 ;  /* 0x000000000c0872ca */ /* 0x001fe200000e0000 */
[----:B------:R-:W0:Y:S01]  /*7450*/  F2I.U32.TRUNC.NTZ R6, R6 ;  /* 0x0000000600067305 */ /* 0x000e22000020f000 */
[----:B------:R-:W1:Y:S01]  /*7460*/  LDC R12, c[0x0][0x610] ;  /* 0x00018400ff0c7b82 */ /* 0x000e620000000800 */
[----:B------:R-:W-:Y:S01]  /*7470*/  IMAD R5, R5, UR9, R4 ;  /* 0x0000000905057c24 */ /* 0x000fe2000f8e0204 */
[----:B------:R-:W-:-:S03]  /*7480*/  ULDC UR9, c[0x0][0x618] ;  /* 0x0001860000097ab9 */ /* 0x000fc60000000800 */
[----:B------:R-:W-:-:S05]  /*7490*/  IMAD.IADD R3, R3, 0x1, R5 ;  /* 0x0000000103037824 */ /* 0x000fca00078e0205 */
[--C-:B------:R-:W-:Y:S02]  /*74a0*/  SHF.R.U64 R14, R2, UR9, R3.reuse ;  /* 0x00000009020e7c19 */ /* 0x100fe40008001203 */
[----:B------:R-:W-:Y:S01]  /*74b0*/  SHF.R.U32.HI R3, RZ, UR9, R3 ;  /* 0x00000009ff037c19 */ /* 0x000fe20008011603 */
[----:B------:R-:W-:Y:S01]  /*74c0*/  ULDC UR9, c[0x0][0x608] ;  /* 0x0001820000097ab9 */ /* 0x000fe20000000800 */
[----:B0-----:R-:W-:Y:S02]  /*74d0*/  R2UR UR10, R6 ;  /* 0x00000000060a72ca */ /* 0x001fe400000e0000 */
[--C-:B------:R-:W-:Y:S02]  /*74e0*/  SHF.R.U64 R15, R14, UR9, R3.reuse ;  /* 0x000000090e0f7c19 */ /* 0x100fe40008001203 */
[----:B------:R-:W-:Y:S01]  /*74f0*/  SHF.R.U32.HI R2, RZ, UR9, R3 ;  /* 0x00000009ff027c19 */ /* 0x000fe20008011603 */
[----:B------:R-:W-:-:S03]  /*7500*/  UIADD3 UR9, -UR8, URZ, URZ ;  /* 0x0000003f08097290 */ /* 0x000fc6000fffe13f */
[--C-:B------:R-:W-:Y:S01]  /*7510*/  SHF.R.U64 R21, R15, UR11, R2.reuse ;  /* 0x0000000b0f157c19 */ /* 0x100fe20008001202 */
[----:B------:R-:W-:Y:S01]  /*7520*/  ULDC UR8, c[0x0][0x144] ;  /* 0x0000510000087ab9 */ /* 0x000fe20000000800 */
[----:B------:R-:W-:-:S03]  /*7530*/  SHF.R.U32.HI R3, RZ, UR11, R2 ;  /* 0x0000000bff037c19 */ /* 0x000fc60008011602 */
[----:B------:R-:W-:Y:S01]  /*7540*/  IMAD.MOV.U32 R2, RZ, RZ, R21 ;  /* 0x000000ffff027224 */ /* 0x000fe200078e0015 */
[----:B------:R-:W-:Y:S06]  /*7550*/  @!P1 BRA `(.L_x_177) ;  /* 0x0000000000289947 */ /* 0x000fec0003800000 */
        /* <DEDUP_REMOVED lines=10> */
.L_x_177:
[----:B------:R-:W-:Y:S01]  /*7600*/  UISETP.NE.AND UP0, UPT, UR38, URZ, UPT ;  /* 0x0000003f2600728c */ /* 0x000fe2000bf05270 */
[----:B------:R-:W-:Y:S01]  /*7610*/  SHF.R.U64 R3, R2, UR13, R3 ;  /* 0x0000000d02037c19 */ /* 0x000fe20008001203 */
[----:B------:R-:W-:Y:S01]  /*7620*/  UIADD3 UR10, -UR10, URZ, URZ ;  /* 0x0000003f0a0a7290 */ /* 0x000fe2000fffe13f */
[----:B------:R-:W-:Y:S01]  /*7630*/  LOP3.LUT R2, R15, UR6, RZ, 0xc0, !PT ;  /* 0x000000060f027c12 */ /* 0x000fe2000f8ec0ff */
[----:B------:R-:W-:Y:S01]  /*7640*/  UIMAD UR7, UR8, UR9, UR7 ;  /* 0x00000009080772a4 */ /* 0x000fe2000f8e0207 */
[----:B------:R-:W-:Y:S01]  /*7650*/  LOP3.LUT R5, R14, UR4, RZ, 0xc0, !PT ;  /* 0x000000040e057c12 */ /* 0x000fe2000f8ec0ff */
[----:B------:R-:W-:Y:S01]  /*7660*/  IMAD.MOV R4, RZ, RZ, -R3 ;  /* 0x000000ffff047224 */ /* 0x000fe200078e0a03 */
[----:B------:R-:W-:Y:S01]  /*7670*/  ULDC UR8, c[0x0][0x148] ;  /* 0x0000520000087ab9 */ /* 0x000fe20000000800 */
[----:B------:R-:W-:Y:S01]  /*7680*/  IMAD R3, R3, UR5, R2 ;  /* 0x0000000503037c24 */ /* 0x000fe2000f8e0202 */
[----:B------:R-:W-:Y:S02]  /*7690*/  PLOP3.LUT P1, PT, PT, PT, UP0, 0x80, 0x0 ;  /* 0x000000000000781c */ /* 0x000fe40003f2f008 */
[----:B------:R-:W-:-:S03]  /*76a0*/  @UP0 UIMAD UR7, UR8, UR10, UR12 ;  /* 0x0000000a080702a4 */ /* 0x000fc6000f8e020c */
[----:B------:R-:W-:Y:S02]  /*76b0*/  ULDC UR8, c[0x0][0x638] ;  /* 0x00018e0000087ab9 */ /* 0x000fe40000000800 */
[----:B------:R-:W-:Y:S02]  /*76c0*/  IMAD R2, R4, UR8, R21 ;  /* 0x0000000804027c24 */ /* 0x000fe4000f8e0215 */
[----:B-1----:R-:W-:Y:S01]  /*76d0*/  IMAD R12, R3, R12, UR7 ;  /* 0x00000007030c7e24 */ /* 0x002fe2000f8e020c */
[----:B------:R-:W-:Y:S01]  /*76e0*/  ULDC UR7, c[0x0][0x600] ;  /* 0x0001800000077ab9 */ /* 0x000fe20000000800 */
[----:B------:R-:W-:Y:S02]  /*76f0*/  IMAD.MOV.U32 R3, RZ, RZ, 0x1 ;  /* 0x00000001ff037424 */ /* 0x000fe400078e00ff */
[----:B------:R-:W-:-:S05]  /*7700*/  IMAD R5, R2, UR7, R5 ;  /* 0x0000000702057c24 */ /* 0x000fca000f8e0205 */
[----:B------:R-:W-:Y:S02]  /*7710*/  SEL R2, R5, R12, !P1 ;  /* 0x0000000c05027207 */ /* 0x000fe40004800000 */
[----:B------:R-:W-:-:S07]  /*7720*/  SEL R18, R12, R5, !P1 ;  /* 0x000000050c127207 */ /* 0x000fce0004800000 */
.L_x_175:
[----:B------:R-:W-:Y:S05]  /*7730*/  BSYNC B1 ;  /* 0x0000000000017941 */ /* 0x000fea0003800000 */
.L_x_174:
[----:B------:R-:W-:-:S13]  /*7740*/  LOP3.LUT P1, RZ, R3, 0xff, RZ, 0xc0, !PT ;  /* 0x000000ff03ff7812 */ /* 0x000fda000782c0ff */
[----:B------:R-:W-:Y:S05]  /*7750*/  @P1 BRA `(.L_x_178) ;  /* 0xfffffff400341947 */ /* 0x000fea000383ffff */
[----:B------:R-:W-:Y:S05]  /*7760*/  BSYNC B0 ;  /* 0x0000000000007941 */ /* 0x000fea0003800000 */
.L_x_166:
[----:B------:R-:W-:-:S03]  /*7770*/  UMOV UR7, 0xffffffff ;  /* 0xffffffff00077882 */ /* 0x000fc60000000000 */
[----:B------:R-:W-:Y:S05]  /*7780*/  BRA.DIV UR7, `(.L_x_179) ;  /* 0x0000000607447947 */ /* 0x000fea000b800000 */
[----:B------:R-:W-:-:S13]  /*7790*/  ELECT P6, URZ, PT ;  /* 0x00000000003f782f */ /* 0x000fda00038c0000 */
.L_x_195:
[----:B------:R-:W-:Y:S04]  /*77a0*/  BSSY B0, `(.L_x_180) ;  /* 0x000002c000007945 */ /* 0x000fe80003800000 */
[----:B------:R-:W-:Y:S05]  /*77b0*/  @!P6 BRA `(.L_x_181) ;  /* 0x0000000000a8e947 */ /* 0x000fea0003800000 */
[----:B------:R-:W-:-:S04]  /*77c0*/  ULOP3.LUT UR7, UR36, 0x2, URZ, 0xfc, !UPT ;  /* 0x0000000224077892 */ /* 0x000fc8000f8efc3f */
[----:B------:R-:W-:-:S06]  /*77d0*/  UISETP.NE.AND UP0, UPT, UR7, 0x3, UPT ;  /* 0x000000030700788c */ /* 0x000fcc000bf05270 */
[----:B------:R-:W-:-:S13]  /*77e0*/  PLOP3.LUT P0, PT, PT, PT, UP0, 0x80, 0x0 ;  /* 0x000000000000781c */ /* 0x000fda0003f0f008 */
[----:B------:R-:W-:Y:S05]  /*77f0*/  @!P0 BRA `(.L_x_182) ;  /* 0x0000000000048947 */ /* 0x000fea0003800000 */
[----:B------:R-:W-:Y:S01]  /*7800*/  BPT.TRAP 0x1 ;  /* 0x000000040000795c */ /* 0x000fe20000300000 */
.L_x_182:
[----:B------:R-:W0:Y:S01]  /*7810*/  S2R R3, SR_CgaCtaId ;  /* 0x0000000000037919 */ /* 0x000e220000008800 */
[----:B------:R-:W-:-:S04]  /*7820*/  MOV R2, 0x400 ;  /* 0x0000040000027802 */ /* 0x000fc80000000f00 */
[----:B0-----:R-:W-:Y:S02]  /*7830*/  LEA R3, R3, R2, 0x18 ;  /* 0x0000000203037211 */ /* 0x001fe400078ec0ff */
[----:B------:R-:W-:-:S03]  /*7840*/  SHF.L.U32 R2, R0, 0x1f, RZ ;  /* 0x0000001f00027819 */ /* 0x000fc600000006ff */
[----:B------:R-:W-:-:S04]  /*7850*/  VIADD R3, R3, 0x20 ;  /* 0x0000002003037836 */ /* 0x000fc80000000000 */
[C---:B------:R-:W-:Y:S02]  /*7860*/  IMAD R7, R8.reuse, 0x8, R3 ;  /* 0x0000000808077824 */ /* 0x040fe400078e0203 */
[----:B------:R-:W-:Y:S02]  /*7870*/  VIADD R8, R8, 0x1 ;  /* 0x0000000108087836 */ /* 0x000fe40000000000 */
[----:B------:R-:W0:Y:S03]  /*7880*/  SYNCS.PHASECHK.TRANS64.TRYWAIT P0, [R7+URZ], R2 ;  /* 0x00000002070075a7 */ /* 0x000e26000800017f */
[----:B------:R-:W-:-:S04]  /*7890*/  ISETP.NE.AND P1, PT, R8, 0x4, PT ;  /* 0x000000040800780c */ /* 0x000fc80003f25270 */
[----:B------:R-:W-:Y:S02]  /*78a0*/  SEL R5, RZ, 0x1, P1 ;  /* 0x00000001ff057807 */ /* 0x000fe40000800000 */
[----:B------:R-:W-:Y:S02]  /*78b0*/  SEL R8, R8, RZ, P1 ;  /* 0x000000ff08087207 */ /* 0x000fe40000800000 */
[----:B------:R-:W-:-:S03]  /*78c0*/  LOP3.LUT R5, R0, R5, RZ, 0x3c, !PT ;  /* 0x0000000500057212 */ /* 0x000fc600078e3cff */
[----:B------:R-:W-:Y:S01]  /*78d0*/  IMAD R9, R8, 0x8, R3 ;  /* 0x0000000808097824 */ /* 0x000fe200078e0203 */
[----:B------:R-:W-:Y:S01]  /*78e0*/  SHF.L.U32 R4, R5, 0x1f, RZ ;  /* 0x0000001f05047819 */ /* 0x000fe200000006ff */
[----:B0-----:R-:W-:Y:S06]  /*78f0*/  @!P0 BRA `(.L_x_183) ;  /* 0x0000000400088947 */ /* 0x001fec0003800000 */
.L_x_196:
[----:B------:R-:W1:Y:S01]  /*7900*/  SYNCS.PHASECHK.TRANS64.TRYWAIT P0, [R9+URZ], R4 ;  /* 0x00000004090075a7 */ /* 0x000e62000800017f */
[----:B------:R-:W-:-:S05]  /*7910*/  VIADD R0, R8, 0x1 ;  /* 0x0000000108007836 */ /* 0x000fca0000000000 */
[----:B------:R-:W-:-:S04]  /*7920*/  ISETP.NE.AND P1, PT, R0, 0x4, PT ;  /* 0x000000040000780c */ /* 0x000fc80003f25270 */
[----:B0-----:R-:W-:Y:S02]  /*7930*/  SEL R2, RZ, 0x1, P1 ;  /* 0x00000001ff027807 */ /* 0x001fe40000800000 */
[----:B------:R-:W-:Y:S02]  /*7940*/  SEL R0, R0, RZ, P1 ;  /* 0x000000ff00007207 */ /* 0x000fe40000800000 */
[----:B------:R-:W-:-:S03]  /*7950*/  LOP3.LUT R7, R5, R2, RZ, 0x3c, !PT ;  /* 0x0000000205077212 */ /* 0x000fc600078e3cff */
[----:B------:R-:W-:Y:S01]  /*7960*/  IMAD R6, R0, 0x8, R3 ;  /* 0x0000000800067824 */ /* 0x000fe200078e0203 */
[----:B------:R-:W-:Y:S01]  /*7970*/  SHF.L.U32 R5, R7, 0x1f, RZ ;  /* 0x0000001f07057819 */ /* 0x000fe200000006ff */
[----:B-1----:R-:W-:Y:S06]  /*7980*/  @!P0 BRA `(.L_x_184) ;  /* 0x0000000000f88947 */ /* 0x002fec0003800000 */
.L_x_197:
[----:B------:R-:W1:Y:S01]  /*7990*/  SYNCS.PHASECHK.TRANS64.TRYWAIT P0, [R6+URZ], R5 ;  /* 0x00000005060075a7 */ /* 0x000e62000800017f */
[----:B------:R-:W-:-:S05]  /*79a0*/  VIADD R0, R0, 0x1 ;  /* 0x0000000100007836 */ /* 0x000fca0000000000 */
[----:B------:R-:W-:-:S04]  /*79b0*/  ISETP.NE.AND P1, PT, R0, 0x4, PT ;  /* 0x000000040000780c */ /* 0x000fc80003f25270 */
[----:B------:R-:W-:Y:S02]  /*79c0*/  SEL R2, RZ, 0x1, P1 ;  /* 0x00000001ff027807 */ /* 0x000fe40000800000 */
[----:B------:R-:W-:Y:S02]  /*79d0*/  SEL R0, R0, RZ, P1 ;  /* 0x000000ff00007207 */ /* 0x000fe40000800000 */
[----:B------:R-:W-:Y:S01]  /*79e0*/  LOP3.LUT R2, R7, R2, RZ, 0x3c, !PT ;  /* 0x0000000207027212 */ /* 0x000fe200078e3cff */
[----:B-1----:R-:W-:Y:S06]  /*79f0*/  @!P0 BRA `(.L_x_185) ;  /* 0x0000000000f08947 */ /* 0x002fec0003800000 */
.L_x_198:
[----:B------:R-:W-:Y:S01]  /*7a00*/  IMAD R3, R0, 0x8, R3 ;  /* 0x0000000800037824 */ /* 0x000fe200078e0203 */
[----:B------:R-:W-:-:S07]  /*7a10*/  SHF.L.U32 R0, R2, 0x1f, RZ ;  /* 0x0000001f02007819 */ /* 0x000fce00000006ff */
.L_x_186:
[----:B--2---:R2:W3:Y:S02]  /*7a20*/  SYNCS.PHASECHK.TRANS64.TRYWAIT P0, [R3+URZ], R0 ;  /* 0x00000000030075a7 */ /* 0x0044e4000800017f */
[----:B---3--:R-:W-:Y:S05]  /*7a30*/  @!P0 NANOSLEEP.SYNCS 0x989680 ;  /* 0x009896800000895d */ /* 0x008fea0003900000 */
[----:B------:R-:W3:Y:S02]  /*7a40*/  @!P0 SYNCS.PHASECHK.TRANS64 P0, [R3+URZ], R0 ;  /* 0x00000000030085a7 */ /* 0x000ee4000800007f */
[----:B---3--:R-:W-:Y:S05]  /*7a50*/  @!P0 BRA `(.L_x_186) ;  /* 0xfffffffc00f08947 */ /* 0x008fea000383ffff */
.L_x_181:
[----:B------:R-:W-:Y:S05]  /*7a60*/  BSYNC B0 ;  /* 0x0000000000007941 */ /* 0x000fea0003800000 */
.L_x_180:
[----:B------:R-:W-:Y:S05]  /*7a70*/  EXIT ;  /* 0x000000000000794d */ /* 0x000fea0003800000 */
.L_x_18:
[----:B0-----:R0:W1:Y:S02]  /*7a80*/  SYNCS.PHASECHK.TRANS64.TRYWAIT P0, [R95+URZ], R0 ;  /* 0x000000005f0075a7 */ /* 0x001064000800017f */
[----:B-1----:R-:W-:Y:S05]  /*7a90*/  @!P0 NANOSLEEP.SYNCS 0x989680 ;  /* 0x009896800000895d */ /* 0x002fea0003900000 */
[----:B------:R-:W1:Y:S02]  /*7aa0*/  @!P0 SYNCS.PHASECHK.TRANS64 P0, [R95+URZ], R0 ;  /* 0x000000005f0085a7 */ /* 0x000e64000800007f */
[----:B-1----:R-:W-:Y:S05]  /*7ab0*/  @!P0 BRA `(.L_x_18) ;  /* 0xfffffffc00f08947 */ /* 0x002fea000383ffff */
[----:B------:R-:W-:Y:S05]  /*7ac0*/  BRA `(.L_x_187) ;  /* 0xffffff9c00647947 */ /* 0x000fea000383ffff */
.L_x_23:
[----:B-1----:R1:W2:Y:S02]  /*7ad0*/  SYNCS.PHASECHK.TRANS64.TRYWAIT P1, [R3+URZ], R0 ;  /* 0x00000000030075a7 */ /* 0x0022a4000802017f */
[----:B--2---:R-:W-:Y:S05]  /*7ae0*/  @!P1 NANOSLEEP.SYNCS 0x989680 ;  /* 0x009896800000995d */ /* 0x004fea0003900000 */
[----:B------:R-:W2:Y:S02]  /*7af0*/  @!P1 SYNCS.PHASECHK.TRANS64 P1, [R3+URZ], R0 ;  /* 0x00000000030095a7 */ /* 0x000ea4000802007f */
[----:B--2---:R-:W-:Y:S05]  /*7b00*/  @!P1 BRA `(.L_x_23) ;  /* 0xfffffffc00f09947 */ /* 0x004fea000383ffff */
[----:B------:R-:W-:Y:S05]  /*7b10*/  BRA `(.L_x_22) ;  /* 0xffffff9c00cc7947 */ /* 0x000fea000383ffff */
.L_x_28:
[----:B-1----:R-:W-:-:S04]  /*7b20*/  IMAD.U32 R5, RZ, RZ, UR4 ;  /* 0x00000004ff057e24 */ /* 0x002fc8000f8e00ff */
[----:B------:R1:W2:Y:S03]  /*7b30*/  SYNCS.PHASECHK.TRANS64.TRYWAIT P1, [R5+URZ], R4 ;  /* 0x00000004050075a7 */ /* 0x0002a6000802017f */
[----:B--2---:R-:W-:Y:S05]  /*7b40*/  @!P1 NANOSLEEP.SYNCS 0x989680 ;  /* 0x009896800000995d */ /* 0x004fea0003900000 */
[----:B------:R-:W2:Y:S02]  /*7b50*/  @!P1 SYNCS.PHASECHK.TRANS64 P1, [R5+URZ], R4 ;  /* 0x00000004050095a7 */ /* 0x000ea4000802007f */
[----:B--2---:R-:W-:Y:S05]  /*7b60*/  @!P1 BRA `(.L_x_28) ;  /* 0xfffffffc00ec9947 */ /* 0x004fea000383ffff */
[----:B------:R-:W-:Y:S05]  /*7b70*/  BRA `(.L_x_27) ;  /* 0xffffffa000447947 */ /* 0x000fea000383ffff */
.L_x_34:
[----:B0-----:R0:W1:Y:S02]  /*7b80*/  SYNCS.PHASECHK.TRANS64.TRYWAIT P0, [R95+URZ+0x10], R0 ;  /* 0x000010005f0075a7 */ /* 0x001064000800017f */
[----:B-1----:R-:W-:Y:S05]  /*7b90*/  @!P0 NANOSLEEP.SYNCS 0x989680 ;  /* 0x009896800000895d */ /* 0x002fea0003900000 */
[----:B------:R-:W1:Y:S02]  /*7ba0*/  @!P0 SYNCS.PHASECHK.TRANS64 P0, [R95+URZ+0x10], R0 ;  /* 0x000010005f0085a7 */ /* 0x000e64000800007f */
[----:B-1----:R-:W-:Y:S05]  /*7bb0*/  @!P0 BRA `(.L_x_34) ;  /* 0xfffffffc00f08947 */ /* 0x002fea000383ffff */
[----:B------:R-:W-:Y:S05]  /*7bc0*/  BRA `(.L_x_188) ;  /* 0xffffffa400547947 */ /* 0x000fea000383ffff */
.L_x_167:
[----:B------:R-:W-:Y:S01]  /*7bd0*/  BSSY B1, `(.L_x_189) ;  /* 0x0000006000017945 */ /* 0x000fe20003800000 */
[----:B------:R-:W-:-:S07]  /*7be0*/  IMAD.MOV.U32 R15, RZ, RZ, -0x1 ;  /* 0xffffffffff0f7424 */ /* 0x000fce00078e00ff */
[----:B-----5:R-:W-:Y:S05]  /*7bf0*/  WARPSYNC.COLLECTIVE R15, `(.L_x_190) ;  /* 0x000000000f0c7348 */ /* 0x020fea0003c00000 */
[----:B------:R-:W-:Y:S02]  /*7c00*/  ELECT P6, UR62, PT ;  /* 0x00000000003e782f */ /* 0x000fe400038c0000 */
[----:B------:R-:W-:Y:S01]  /*7c10*/  MOV R14, UR62 ;  /* 0x0000003e000e7c02 */ /* 0x000fe20008000f00 */
[----:B-----5:R-:W-:Y:S10]  /*7c20*/  ENDCOLLECTIVE ;  /* 0x000000000000791b */ /* 0x020ff40003800000 */
.L_x_190:
[----:B------:R-:W-:Y:S05]  /*7c30*/  BSYNC B1 ;  /* 0x0000000000017941 */ /* 0x000fea0003800000 */
.L_x_189:
[----:B------:R-:W-:Y:S05]  /*7c40*/  BRA `(.L_x_191) ;  /* 0xfffffff000047947 */ /* 0x000fea000383ffff */
.L_x_170:
[----:B-1----:R1:W2:Y:S02]  /*7c50*/  SYNCS.PHASECHK.TRANS64.TRYWAIT P1, [R7+URZ+0x20], R4 ;  /* 0x00002004070075a7 */ /* 0x0022a4000802017f */
[----:B--2---:R-:W-:Y:S05]  /*7c60*/  @!P1 NANOSLEEP.SYNCS 0x989680 ;  /* 0x009896800000995d */ /* 0x004fea0003900000 */
[----:B------:R-:W2:Y:S02]  /*7c70*/  @!P1 SYNCS.PHASECHK.TRANS64 P1, [R7+URZ+0x20], R4 ;  /* 0x00002004070095a7 */ /* 0x000ea4000802007f */
[----:B--2---:R-:W-:Y:S05]  /*7c80*/  @!P1 BRA `(.L_x_170) ;  /* 0xfffffffc00f09947 */ /* 0x004fea000383ffff */
[----:B------:R-:W-:Y:S05]  /*7c90*/  BRA `(.L_x_192) ;  /* 0xfffffff000387947 */ /* 0x000fea000383ffff */
.L_x_179:
[----:B------:R-:W-:Y:S01]  /*7ca0*/  BSSY B0, `(.L_x_193) ;  /* 0x0000006000007945 */ /* 0x000fe20003800000 */
[----:B------:R-:W-:-:S07]  /*7cb0*/  IMAD.MOV.U32 R15, RZ, RZ, -0x1 ;  /* 0xffffffffff0f7424 */ /* 0x000fce00078e00ff */
[----:B-----5:R-:W-:Y:S05]  /*7cc0*/  WARPSYNC.COLLECTIVE R15, `(.L_x_194) ;  /* 0x000000000f0c7348 */ /* 0x020fea0003c00000 */
[----:B------:R-:W-:Y:S02]  /*7cd0*/  ELECT P6, UR62, PT ;  /* 0x00000000003e782f */ /* 0x000fe400038c0000 */
[----:B------:R-:W-:Y:S01]  /*7ce0*/  MOV R14, UR62 ;  /* 0x0000003e000e7c02 */ /* 0x000fe20008000f00 */
[----:B-----5:R-:W-:Y:S10]  /*7cf0*/  ENDCOLLECTIVE ;  /* 0x000000000000791b */ /* 0x020ff40003800000 */
.L_x_194:
[----:B------:R-:W-:Y:S05]  /*7d00*/  BSYNC B0 ;  /* 0x0000000000007941 */ /* 0x000fea0003800000 */
.L_x_193:
[----:B------:R-:W-:Y:S05]  /*7d10*/  BRA `(.L_x_195) ;  /* 0xfffffff800a07947 */ /* 0x000fea000383ffff */
.L_x_183:
[----:B0-----:R0:W1:Y:S02]  /*7d20*/  SYNCS.PHASECHK.TRANS64.TRYWAIT P0, [R7+URZ], R2 ;  /* 0x00000002070075a7 */ /* 0x001064000800017f */
[----:B-1----:R-:W-:Y:S05]  /*7d30*/  @!P0 NANOSLEEP.SYNCS 0x989680 ;  /* 0x009896800000895d */ /* 0x002fea0003900000 */
[----:B------:R-:W1:Y:S02]  /*7d40*/  @!P0 SYNCS.PHASECHK.TRANS64 P0, [R7+URZ], R2 ;  /* 0x00000002070085a7 */ /* 0x000e64000800007f */
[----:B-1----:R-:W-:Y:S05]  /*7d50*/  @!P0 BRA `(.L_x_183) ;  /* 0xfffffffc00f08947 */ /* 0x002fea000383ffff */
[----:B------:R-:W-:Y:S05]  /*7d60*/  BRA `(.L_x_196) ;  /* 0xfffffff800e47947 */ /* 0x000fea000383ffff */
.L_x_184:
[----:B0-----:R0:W1:Y:S02]  /*7d70*/  SYNCS.PHASECHK.TRANS64.TRYWAIT P0, [R9+URZ], R4 ;  /* 0x00000004090075a7 */ /* 0x001064000800017f */
[----:B-1----:R-:W-:Y:S05]  /*7d80*/  @!P0 NANOSLEEP.SYNCS 0x989680 ;  /* 0x009896800000895d */ /* 0x002fea0003900000 */
[----:B------:R-:W1:Y:S02]  /*7d90*/  @!P0 SYNCS.PHASECHK.TRANS64 P0, [R9+URZ], R4 ;  /* 0x00000004090085a7 */ /* 0x000e64000800007f */
[----:B-1----:R-:W-:Y:S05]  /*7da0*/  @!P0 BRA `(.L_x_184) ;  /* 0xfffffffc00f08947 */ /* 0x002fea000383ffff */
[----:B------:R-:W-:Y:S05]  /*7db0*/  BRA `(.L_x_197) ;  /* 0xfffffff800f47947 */ /* 0x000fea000383ffff */
.L_x_185:
[----:B-1----:R1:W2:Y:S02]  /*7dc0*/  SYNCS.PHASECHK.TRANS64.TRYWAIT P0, [R6+URZ], R5 ;  /* 0x00000005060075a7 */ /* 0x0022a4000800017f */
[----:B--2---:R-:W-:Y:S05]  /*7dd0*/  @!P0 NANOSLEEP.SYNCS 0x989680 ;  /* 0x009896800000895d */ /* 0x004fea0003900000 */
[----:B------:R-:W2:Y:S02]  /*7de0*/  @!P0 SYNCS.PHASECHK.TRANS64 P0, [R6+URZ], R5 ;  /* 0x00000005060085a7 */ /* 0x000ea4000800007f */
[----:B--2---:R-:W-:Y:S05]  /*7df0*/  @!P0 BRA `(.L_x_185) ;  /* 0xfffffffc00f08947 */ /* 0x004fea000383ffff */
[----:B------:R-:W-:Y:S05]  /*7e00*/  BRA `(.L_x_198) ;  /* 0xfffffff800fc7947 */ /* 0x000fea000383ffff */
.L_x_199:
[----:B------:R-:W-:-:S00]  /*7e10*/  BRA `(.L_x_199) ;  /* 0xfffffffc00fc7947 */ /* 0x000fc0000383ffff */
[----:B------:R-:W-:-:S00]  /*7e20*/  NOP ;  /* 0x0000000000007918 */ /* 0x000fc00000000000 */
        /* <DEDUP_REMOVED lines=13> */
.L_x_200:


//--------------------- .nv.global.init           --------------------------
	.section	.nv.global.init,"aw",@progbits
.nv.global.init:
	.type		$str$22,@object
	.size		$str$22,($str$23 - $str$22)
$str$22:
        /*0000*/ 	.byte	0x6b, 0x5f, 0x74, 0x69, 0x6c, 0x65, 0x5f, 0x63, 0x6f, 0x75, 0x6e, 0x74, 0x20, 0x3e, 0x3d, 0x20
        /*0010*/ 	.byte	0x31, 0x00
	.type		$str$23,@object
	.size		$str$23,(__unnamed_1 - $str$23)
$str$23:
        /*0012*/ 	.byte	0x2f, 0x74, 0x6d, 0x70, 0x2f, 0x63, 0x75, 0x74, 0x6c, 0x61, 0x73, 0x73, 0x5f, 0x73, 0x77, 0x65
        /*0022*/ 	.byte	0x65, 0x70, 0x5f, 0x73, 0x72, 0x63, 0x2f, 0x69, 0x6e, 0x63, 0x6c, 0x75, 0x64, 0x65, 0x2f, 0x63
        /*0032*/ 	.byte	0x75, 0x74, 0x6c, 0x61, 0x73, 0x73, 0x2f, 0x67, 0x65, 0x6d, 0x6d, 0x2f, 0x63, 0x6f, 0x6c, 0x6c
        /*0042*/ 	.byte	0x65, 0x63, 0x74, 0x69, 0x76, 0x65, 0x2f, 0x73, 0x6d, 0x39, 0x30, 0x5f, 0x6d, 0x6d, 0x61, 0x5f
        /*0052*/ 	.byte	0x74, 0x6d, 0x61, 0x5f, 0x67, 0x6d, 0x6d, 0x61, 0x5f, 0x73, 0x73, 0x5f, 0x77, 0x61, 0x72, 0x70
        /*0062*/ 	.byte	0x73, 0x70, 0x65, 0x63, 0x69, 0x61, 0x6c, 0x69, 0x7a, 0x65, 0x64, 0x2e, 0x68, 0x70, 0x70, 0x00
	.type		__unnamed_1,@object
	.size		__unnamed_1,(.L_0 - __unnamed_1)
__unnamed_1:
        /*0072*/ 	.byte	0x76, 0x6f, 0x69, 0x64, 0x20, 0x63, 0x75, 0x74, 0x6c, 0x61, 0x73, 0x73, 0x3a, 0x3a, 0x67, 0x65
        /* <DEDUP_REMOVED lines=180> */
        /*0bc2*/ 	.byte	0x00
.L_0:


//--------------------- .nv.shared._ZN7cutlass13device_kernelINS_4gemm6kernel13GemmUniversalIN4cute5tupleIJiiiiEEENS1_10collective13CollectiveMmaINS1_34MainloopSm90TmaGmmaWarpSpecializedILi4ENS5_IJNS4_1CILi2EEENSA_ILi1EEESC_EEENS1_32KernelTmaWarpSpecializedPingpongEEENS5_IJNSA_ILi64EEENSA_ILi128EEENSA_ILi32EEEEEENS_6half_tENS5_IJlSC_lEEESK_SL_NS4_8TiledMMAINS4_8MMA_AtomIJNS4_4SM904GMMA26MMA_64x128x16_F32F16F16_SSILNSP_5MajorE0ELSR_0ELNSP_7ScaleInE1ELSS_1EEEEEENS4_6LayoutINS5_IJSC_SC_SC_EEENS5_IJNSA_ILi0EEESX_SX_EEEEENS5_IJNS4_10UnderscoreES10_S10_EEEEENS4_13SM90_TMA_LOADENS4_14ComposedLayoutINS4_7SwizzleILi2ELi4ELi3EEENS4_18smem_ptr_flag_bitsILi16EEENSV_INS5_IJNSA_ILi8EEESI_EEENS5_IJSI_SC_EEEEEEEvNS4_8identityENS4_23SM90_TMA_LOAD_MULTICASTES1D_vS1E_EENS_8epilogue10collective6detail29Sm90TmaWarpSpecializedAdapterINS1I_15DefaultEpilogueISK_SL_SL_NS1H_6thread17LinearCombinationISK_Li1EffLNS1M_9ScaleType4KindE0ELNS_15FloatRoundStyleE2ESK_EENS1_15EpilogueDefaultEEEEEvvEEEEvNT_6ParamsE --------------------------
	.section	.nv.shared._ZN7cutlass13device_kernelINS_4gemm6kernel13GemmUniversalIN4cute5tupleIJiiiiEEENS1_10collective13CollectiveMmaINS1_34MainloopSm90TmaGmmaWarpSpecializedILi4ENS5_IJNS4_1CILi2EEENSA_ILi1EEESC_EEENS1_32KernelTmaWarpSpecializedPingpongEEENS5_IJNSA_ILi64EEENSA_ILi128EEENSA_ILi32EEEEEENS_6half_tENS5_IJlSC_lEEESK_SL_NS4_8TiledMMAINS4_8MMA_AtomIJNS4_4SM904GMMA26MMA_64x128x16_F32F16F16_SSILNSP_5MajorE0ELSR_0ELNSP_7ScaleInE1ELSS_1EEEEEENS4_6LayoutINS5_IJSC_SC_SC_EEENS5_IJNSA_ILi0EEESX_SX_EEEEENS5_IJNS4_10UnderscoreES10_S10_EEEEENS4_13SM90_TMA_LOADENS4_14ComposedLayoutINS4_7SwizzleILi2ELi4ELi3EEENS4_18smem_ptr_flag_bitsILi16EEENSV_INS5_IJNSA_ILi8EEESI_EEENS5_IJSI_SC_EEEEEEEvNS4_8identityENS4_23SM90_TMA_LOAD_MULTICASTES1D_vS1E_EENS_8epilogue10collective6detail29Sm90TmaWarpSpecializedAdapterINS1I_15DefaultEpilogueISK_SL_SL_NS1H_6thread17LinearCombinationISK_Li1EffLNS1M_9ScaleType4KindE0ELNS_15FloatRoundStyleE2ESK_EENS1_15EpilogueDefaultEEEEEvvEEEEvNT_6ParamsE,"aw",@nobits
	.sectionflags	@""
	.align	16
	.zero		1024


//--------------------- .nv.shared.reserved.0     --------------------------
	.section	.nv.shared.reserved.0,"aw",@nobits
	.weak		__nv_reservedSMEM_offset_0_alias
	.size		__nv_reservedSMEM_offset_0_alias, 0, 0
	.other		__nv_reservedSMEM_offset_0_alias,@"STO_CUDA_RESERVED_SHARED STV_DEFAULT"
__nv_reservedSMEM_offset_0_alias:
	.zero		0


//--------------------- .nv.global                --------------------------
	.section	.nv.global,"aw",@nobits
.nv.global:
	.type		_ZN39_INTERNAL_ddfcafe3_4_k_cu_3c3b92cc_40494cute1_E,@object
	.size		_ZN39_INTERNAL_ddfcafe3_4_k_cu_3c3b92cc_40494cute1_E,(_ZN39_INTERNAL_ddfcafe3_4_k_cu_3c3b92cc_40494cuda3std3__45__cpo6cbeginE - _ZN39_INTERNAL_ddfcafe3_4_k_cu_3c3b92cc_40494cute1_E)
_ZN39_INTERNAL_ddfcafe3_4_k_cu_3c3b92cc_40494cute1_E:
	.zero		1
	.type		_ZN39_INTERNAL_ddfcafe3_4_k_cu_3c3b92cc_40494cuda3std3__45__cpo6cbeginE,@object
	.size		_ZN39_INTERNAL_ddfcafe3_4_k_cu_3c3b92cc_40494cuda3std3__45__cpo6cbeginE,(_ZN39_INTERNAL_ddfcafe3_4_k_cu_3c3b92cc_40494cuda3std3__48in_placeE - _ZN39_INTERNAL_ddfcafe3_4_k_cu_3c3b92cc_40494cuda3std3__45__cpo6cbeginE)
_ZN39_INTERNAL_ddfcafe3_4_k_cu_3c3b92cc_40494cuda3std3__45__cpo6cbeginE:
	.zero		1
	.type		_ZN39_INTERNAL_ddfcafe3_4_k_cu_3c3b92cc_40494cuda3std3__48in_placeE,@object
	.size		_ZN39_INTERNAL_ddfcafe3_4_k_cu_3c3b92cc_40494cuda3std3__48in_placeE,(_ZN39_INTERNAL_ddfcafe3_4_k_cu_3c3b92cc_40494cuda3std6ranges3__45__cpo9iter_moveE - _ZN39_INTERNAL_ddfcafe3_4_k_cu_3c3b92cc_40494cuda3std3__48in_placeE)
_ZN39_INTERNAL_ddfcafe3_4_k_cu_3c3b92cc_40494cuda3std3__48in_placeE:
	.zero		1
	.type		_ZN39_INTERNAL_ddfcafe3_4_k_cu_3c3b92cc_40494cuda3std6ranges3__45__cpo9iter_moveE,@object
	.size		_ZN39_INTERNAL_ddfcafe3_4_k_cu_3c3b92cc_40494cuda3std6ranges3__45__cpo9iter_moveE,(_ZN39_INTERNAL_ddfcafe3_4_k_cu_3c3b92cc_40494cuda3std3__45__cpo5beginE - _ZN39_INTERNAL_ddfcafe3_4_k_cu_3c3b92cc_40494cuda3std6ranges3__45__cpo9iter_moveE)
_ZN39_INTERNAL_ddfcafe3_4_k_cu_3c3b92cc_40494cuda3std6ranges3__45__cpo9iter_moveE:
	.zero		1
	.type		_ZN39_INTERNAL_ddfcafe3_4_k_cu_3c3b92cc_40494cuda3std3__45__cpo5beginE,@object
	.size		_ZN39_INTERNAL_ddfcafe3_4_k_cu_3c3b92cc_40494cuda3std3__45__cpo5beginE,(_ZN39_INTERNAL_ddfcafe3_4_k_cu_3c3b92cc_40494cuda3std3__441_GLOBAL__N__ddfcafe3_4_k_cu_3c3b92cc_40496ignoreE - _ZN39_INTERNAL_ddfcafe3_4_k_cu_3c3b92cc_40494cuda3std3__45__cpo5beginE)
_ZN39_INTERNAL_ddfcafe3_4_k_cu_3c3b92cc_40494cuda3std3__45__cpo5beginE:
	.zero		1
	.type		_ZN39_INTERNAL_ddfcafe3_4_k_cu_3c3b92cc_40494cuda3std3__441_GLOBAL__N__ddfcafe3_4_k_cu_3c3b92cc_40496ignoreE,@object
	.size		_ZN39_INTERNAL_ddfcafe3_4_k_cu_3c3b92cc_40494cuda3std3__441_GLOBAL__N__ddfcafe3_4_k_cu_3c3b92cc_40496ignoreE,(_ZN39_INTERNAL_ddfcafe3_4_k_cu_3c3b92cc_40494cute7productE - _ZN39_INTERNAL_ddfcafe3_4_k_cu_3c3b92cc_40494cuda3std3__441_GLOBAL__N__ddfcafe3_4_k_cu_3c3b92cc_40496ignoreE)
_ZN39_INTERNAL_ddfcafe3_4_k_cu_3c3b92cc_40494cuda3std3__441_GLOBAL__N__ddfcafe3_4_k_cu_3c3b92cc_40496ignoreE:
	.zero		1
	.type		_ZN39_INTERNAL_ddfcafe3_4_k_cu_3c3b92cc_40494cute7productE,@object
	.size		_ZN39_INTERNAL_ddfcafe3_4_k_cu_3c3b92cc_40494cute7productE,(_ZN39_INTERNAL_ddfcafe3_4_k_cu_3c3b92cc_40494cuda3std3__45__cpo3endE - _ZN39_INTERNAL_ddfcafe3_4_k_cu_3c3b92cc_40494cute7productE)
_ZN39_INTERNAL_ddfcafe3_4_k_cu_3c3b92cc_40494cute7productE:
	.zero		1
	.type		_ZN39_INTERNAL_ddfcafe3_4_k_cu_3c3b92cc_40494cuda3std3__45__cpo3endE,@object
	.size		_ZN39_INTERNAL_ddfcafe3_4_k_cu_3c3b92cc_40494cuda3std3__45__cpo3endE,(_ZN39_INTERNAL_ddfcafe3_4_k_cu_3c3b92cc_40494cuda3std3__419piecewise_constructE - _ZN39_INTERNAL_ddfcafe3_4_k_cu_3c3b92cc_40494cuda3std3__45__cpo3endE)
_ZN39_INTERNAL_ddfcafe3_4_k_cu_3c3b92cc_40494cuda3std3__45__cpo3endE:
	.zero		1
	.type		_ZN39_INTERNAL_ddfcafe3_4_k_cu_3c3b92cc_40494cuda3std3__419piecewise_constructE,@object
	.size		_ZN39_INTERNAL_ddfcafe3_4_k_cu_3c3b92cc_40494cuda3std3__419piecewise_constructE,(_ZN39_INTERNAL_ddfcafe3_4_k_cu_3c3b92cc_40494cuda3std3__45__cpo4cendE - _ZN39_INTERNAL_ddfcafe3_4_k_cu_3c3b92cc_40494cuda3std3__419piecewise_constructE)
_ZN39_INTERNAL_ddfcafe3_4_k_cu_3c3b92cc_40494cuda3std3__419piecewise_constructE:
	.zero		1
	.type		_ZN39_INTERNAL_ddfcafe3_4_k_cu_3c3b92cc_40494cuda3std3__45__cpo4cendE,@object
	.size		_ZN39_INTERNAL_ddfcafe3_4_k_cu_3c3b92cc_40494cuda3std3__45__cpo4cendE,(_ZN39_INTERNAL_ddfcafe3_4_k_cu_3c3b92cc_40494cuda3std6ranges3__45__cpo4swapE - _ZN39_INTERNAL_ddfcafe3_4_k_cu_3c3b92cc_40494cuda3std3__45__cpo4cendE)
_ZN39_INTERNAL_ddfcafe3_4_k_cu_3c3b92cc_40494cuda3std3__45__cpo4cendE:
	.zero		1
	.type		_ZN39_INTERNAL_ddfcafe3_4_k_cu_3c3b92cc_40494cuda3std6ranges3__45__cpo4swapE,@object
	.size		_ZN39_INTERNAL_ddfcafe3_4_k_cu_3c3b92cc_40494cuda3std6ranges3__45__cpo4swapE,(.L_8 - _ZN39_INTERNAL_ddfcafe3_4_k_cu_3c3b92cc_40494cuda3std6ranges3__45__cpo4swapE)
_ZN39_INTERNAL_ddfcafe3_4_k_cu_3c3b92cc_40494cuda3std6ranges3__45__cpo4swapE:
	.zero		1
.L_8:


//--------------------- .nv.constant0._ZN7cutlass13device_kernelINS_4gemm6kernel13GemmUniversalIN4cute5tupleIJiiiiEEENS1_10collective13CollectiveMmaINS1_34MainloopSm90TmaGmmaWarpSpecializedILi4ENS5_IJNS4_1CILi2EEENSA_ILi1EEESC_EEENS1_32KernelTmaWarpSpecializedPingpongEEENS5_IJNSA_ILi64EEENSA_ILi128EEENSA_ILi32EEEEEENS_6half_tENS5_IJlSC_lEEESK_SL_NS4_8TiledMMAINS4_8MMA_AtomIJNS4_4SM904GMMA26MMA_64x128x16_F32F16F16_SSILNSP_5MajorE0ELSR_0ELNSP_7ScaleInE1ELSS_1EEEEEENS4_6LayoutINS5_IJSC_SC_SC_EEENS5_IJNSA_ILi0EEESX_SX_EEEEENS5_IJNS4_10UnderscoreES10_S10_EEEEENS4_13SM90_TMA_LOADENS4_14ComposedLayoutINS4_7SwizzleILi2ELi4ELi3EEENS4_18smem_ptr_flag_bitsILi16EEENSV_INS5_IJNSA_ILi8EEESI_EEENS5_IJSI_SC_EEEEEEEvNS4_8identityENS4_23SM90_TMA_LOAD_MULTICASTES1D_vS1E_EENS_8epilogue10collective6detail29Sm90TmaWarpSpecializedAdapterINS1I_15DefaultEpilogueISK_SL_SL_NS1H_6thread17LinearCombinationISK_Li1EffLNS1M_9ScaleType4KindE0ELNS_15FloatRoundStyleE2ESK_EENS1_15EpilogueDefaultEEEEEvvEEEEvNT_6ParamsE --------------------------
	.section	.nv.constant0._ZN7cutlass13device_kernelINS_4gemm6kernel13GemmUniversalIN4cute5tupleIJiiiiEEENS1_10collective13CollectiveMmaINS1_34MainloopSm90TmaGmmaWarpSpecializedILi4ENS5_IJNS4_1CILi2EEENSA_ILi1EEESC_EEENS1_32KernelTmaWarpSpecializedPingpongEEENS5_IJNSA_ILi64EEENSA_ILi128EEENSA_ILi32EEEEEENS_6half_tENS5_IJlSC_lEEESK_SL_NS4_8TiledMMAINS4_8MMA_AtomIJNS4_4SM904GMMA26MMA_64x128x16_F32F16F16_SSILNSP_5MajorE0ELSR_0ELNSP_7ScaleInE1ELSS_1EEEEEENS4_6LayoutINS5_IJSC_SC_SC_EEENS5_IJNSA_ILi0EEESX_SX_EEEEENS5_IJNS4_10UnderscoreES10_S10_EEEEENS4_13SM90_TMA_LOADENS4_14ComposedLayoutINS4_7SwizzleILi2ELi4ELi3EEENS4_18smem_ptr_flag_bitsILi16EEENSV_INS5_IJNSA_ILi8EEESI_EEENS5_IJSI_SC_EEEEEEEvNS4_8identityENS4_23SM90_TMA_LOAD_MULTICASTES1D_vS1E_EENS_8epilogue10collective6detail29Sm90TmaWarpSpecializedAdapterINS1I_15DefaultEpilogueISK_SL_SL_NS1H_6thread17LinearCombinationISK_Li1EffLNS1M_9ScaleType4KindE0ELNS_15FloatRoundStyleE2ESK_EENS1_15EpilogueDefaultEEEEEvvEEEEvNT_6ParamsE,"a",@progbits
	.sectionflags	@""
	.align	4
.nv.constant0._ZN7cutlass13device_kernelINS_4gemm6kernel13GemmUniversalIN4cute5tupleIJiiiiEEENS1_10collective13CollectiveMmaINS1_34MainloopSm90TmaGmmaWarpSpecializedILi4ENS5_IJNS4_1CILi2EEENSA_ILi1EEESC_EEENS1_32KernelTmaWarpSpecializedPingpongEEENS5_IJNSA_ILi64EEENSA_ILi128EEENSA_ILi32EEEEEENS_6half_tENS5_IJlSC_lEEESK_SL_NS4_8TiledMMAINS4_8MMA_AtomIJNS4_4SM904GMMA26MMA_64x128x16_F32F16F16_SSILNSP_5MajorE0ELSR_0ELNSP_7ScaleInE1ELSS_1EEEEEENS4_6LayoutINS5_IJSC_SC_SC_EEENS5_IJNSA_ILi0EEESX_SX_EEEEENS5_IJNS4_10UnderscoreES10_S10_EEEEENS4_13SM90_TMA_LOADENS4_14ComposedLayoutINS4_7SwizzleILi2ELi4ELi3EEENS4_18smem_ptr_flag_bitsILi16EEENSV_INS5_IJNSA_ILi8EEESI_EEENS5_IJSI_SC_EEEEEEEvNS4_8identityENS4_23SM90_TMA_LOAD_MULTICASTES1D_vS1E_EENS_8epilogue10collective6detail29Sm90TmaWarpSpecializedAdapterINS1I_15DefaultEpilogueISK_SL_SL_NS1H_6thread17LinearCombinationISK_Li1EffLNS1M_9ScaleType4KindE0ELNS_15FloatRoundStyleE2ESK_EENS1_15EpilogueDefaultEEEEEvvEEEEvNT_6ParamsE:
	.zero		1664


//--------------------- SYMBOLS --------------------------

	.type		.nv.reservedSmem.offset0,@object
	.size		.nv.reservedSmem.offset0,0x4
	.type		__assertfail,@function
